	.headerflags	@"EF_CUDA_TEXMODE_UNIFIED EF_CUDA_64BIT_ADDRESS EF_CUDA_SM89 EF_CUDA_VIRTUAL_SM(EF_CUDA_SM89)"
	.elftype	@"ET_EXEC"


//--------------------- .nv.info                  --------------------------
	.section	.nv.info,"",@"SHT_CUDA_INFO"
	.align	4


	//----- nvinfo : EIATTR_REGCOUNT
	.align		4
        /*0000*/ 	.byte	0x04, 0x2f
        /*0002*/ 	.short	(.L_1 - .L_0)
	.align		4
.L_0:
        /*0004*/ 	.word	index@(triton__0d1d2d3d4d5d6d7d89101112de)
        /*0008*/ 	.word	0x00000040


	//----- nvinfo : EIATTR_MAX_STACK_SIZE
	.align		4
.L_1:
        /*000c*/ 	.byte	0x04, 0x23
        /*000e*/ 	.short	(.L_3 - .L_2)
	.align		4
.L_2:
        /*0010*/ 	.word	index@(triton__0d1d2d3d4d5d6d7d89101112de)
        /*0014*/ 	.word	0x00000000


	//----- nvinfo : EIATTR_MIN_STACK_SIZE
	.align		4
.L_3:
        /*0018*/ 	.byte	0x04, 0x12
        /*001a*/ 	.short	(.L_5 - .L_4)
	.align		4
.L_4:
        /*001c*/ 	.word	index@(triton__0d1d2d3d4d5d6d7d89101112de)
        /*0020*/ 	.word	0x00000000


	//----- nvinfo : EIATTR_FRAME_SIZE
	.align		4
.L_5:
        /*0024*/ 	.byte	0x04, 0x11
        /*0026*/ 	.short	(.L_7 - .L_6)
	.align		4
.L_6:
        /*0028*/ 	.word	index@(triton__0d1d2d3d4d5d6d7d89101112de)
        /*002c*/ 	.word	0x00000000
.L_7:


//--------------------- .nv.info.triton__0d1d2d3d4d5d6d7d89101112de --------------------------
	.section	.nv.info.triton__0d1d2d3d4d5d6d7d89101112de,"",@"SHT_CUDA_INFO"
	.align	4


	//----- nvinfo : EIATTR_CUDA_API_VERSION
	.align		4
        /*0000*/ 	.byte	0x04, 0x37
        /*0002*/ 	.short	(.L_9 - .L_8)
.L_8:
        /*0004*/ 	.word	0x0000007b


	//----- nvinfo : EIATTR_PARAM_CBANK
	.align		4
.L_9:
        /*0008*/ 	.byte	0x04, 0x0a
        /*000a*/ 	.short	(.L_11 - .L_10)
	.align		4
.L_10:
        /*000c*/ 	.word	index@(.nv.constant0.triton__0d1d2d3d4d5d6d7d89101112de)
        /*0010*/ 	.short	0x0160
        /*0012*/ 	.short	0x0054


	//----- nvinfo : EIATTR_CBANK_PARAM_SIZE
	.align		4
.L_11:
        /*0014*/ 	.byte	0x03, 0x19
        /*0016*/ 	.short	0x0054


	//----- nvinfo : EIATTR_KPARAM_INFO
	.align		4
        /*0018*/ 	.byte	0x04, 0x17
        /*001a*/ 	.short	(.L_13 - .L_12)
.L_12:
        /*001c*/ 	.word	0x00000000
        /*0020*/ 	.short	0x000c
        /*0022*/ 	.short	0x0050
        /*0024*/ 	.byte	0x00, 0xf0, 0x11, 0x00


	//----- nvinfo : EIATTR_KPARAM_INFO
	.align		4
.L_13:
        /*0028*/ 	.byte	0x04, 0x17
        /*002a*/ 	.short	(.L_15 - .L_14)
.L_14:
        /*002c*/ 	.word	0x00000000
        /*0030*/ 	.short	0x000b
        /*0032*/ 	.short	0x004c
        /*0034*/ 	.byte	0x00, 0xf0, 0x11, 0x00


	//----- nvinfo : EIATTR_KPARAM_INFO
	.align		4
.L_15:
        /*0038*/ 	.byte	0x04, 0x17
        /*003a*/ 	.short	(.L_17 - .L_16)
.L_16:
        /*003c*/ 	.word	0x00000000
        /*0040*/ 	.short	0x000a
        /*0042*/ 	.short	0x0048
        /*0044*/ 	.byte	0x00, 0xf0, 0x11, 0x00


	//----- nvinfo : EIATTR_KPARAM_INFO
	.align		4
.L_17:
        /*0048*/ 	.byte	0x04, 0x17
        /*004a*/ 	.short	(.L_19 - .L_18)
.L_18:
        /*004c*/ 	.word	0x00000000
        /*0050*/ 	.short	0x0009
        /*0052*/ 	.short	0x0044
        /*0054*/ 	.byte	0x00, 0xf0, 0x11, 0x00


	//----- nvinfo : EIATTR_KPARAM_INFO
	.align		4
.L_19:
        /*0058*/ 	.byte	0x04, 0x17
        /*005a*/ 	.short	(.L_21 - .L_20)
.L_20:
        /*005c*/ 	.word	0x00000000
        /*0060*/ 	.short	0x0008
        /*0062*/ 	.short	0x0040
        /*0064*/ 	.byte	0x00, 0xf0, 0x11, 0x00


	//----- nvinfo : EIATTR_KPARAM_INFO
	.align		4
.L_21:
        /*0068*/ 	.byte	0x04, 0x17
        /*006a*/ 	.short	(.L_23 - .L_22)
.L_22:
        /*006c*/ 	.word	0x00000000
        /*0070*/ 	.short	0x0007
        /*0072*/ 	.short	0x0038
        /*0074*/ 	.byte	0x00, 0xf0, 0x21, 0x00


	//----- nvinfo : EIATTR_KPARAM_INFO
	.align		4
.L_23:
        /*0078*/ 	.byte	0x04, 0x17
        /*007a*/ 	.short	(.L_25 - .L_24)
.L_24:
        /*007c*/ 	.word	0x00000000
        /*0080*/ 	.short	0x0006
        /*0082*/ 	.short	0x0030
        /*0084*/ 	.byte	0x00, 0xf0, 0x21, 0x00


	//----- nvinfo : EIATTR_KPARAM_INFO
	.align		4
.L_25:
        /*0088*/ 	.byte	0x04, 0x17
        /*008a*/ 	.short	(.L_27 - .L_26)
.L_26:
        /*008c*/ 	.word	0x00000000
        /*0090*/ 	.short	0x0005
        /*0092*/ 	.short	0x0028
        /*0094*/ 	.byte	0x00, 0xf0, 0x21, 0x00


	//----- nvinfo : EIATTR_KPARAM_INFO
	.align		4
.L_27:
        /*0098*/ 	.byte	0x04, 0x17
        /*009a*/ 	.short	(.L_29 - .L_28)
.L_28:
        /*009c*/ 	.word	0x00000000
        /*00a0*/ 	.short	0x0004
        /*00a2*/ 	.short	0x0020
        /*00a4*/ 	.byte	0x00, 0xf0, 0x21, 0x00


	//----- nvinfo : EIATTR_KPARAM_INFO
	.align		4
.L_29:
        /*00a8*/ 	.byte	0x04, 0x17
        /*00aa*/ 	.short	(.L_31 - .L_30)
.L_30:
        /*00ac*/ 	.word	0x00000000
        /*00b0*/ 	.short	0x0003
        /*00b2*/ 	.short	0x0018
        /*00b4*/ 	.byte	0x00, 0xf0, 0x21, 0x00


	//----- nvinfo : EIATTR_KPARAM_INFO
	.align		4
.L_31:
        /*00b8*/ 	.byte	0x04, 0x17
        /*00ba*/ 	.short	(.L_33 - .L_32)
.L_32:
        /*00bc*/ 	.word	0x00000000
        /*00c0*/ 	.short	0x0002
        /*00c2*/ 	.short	0x0010
        /*00c4*/ 	.byte	0x00, 0xf0, 0x21, 0x00


	//----- nvinfo : EIATTR_KPARAM_INFO
	.align		4
.L_33:
        /*00c8*/ 	.byte	0x04, 0x17
        /*00ca*/ 	.short	(.L_35 - .L_34)
.L_34:
        /*00cc*/ 	.word	0x00000000
        /*00d0*/ 	.short	0x0001
        /*00d2*/ 	.short	0x0008
        /*00d4*/ 	.byte	0x00, 0xf0, 0x21, 0x00


	//----- nvinfo : EIATTR_KPARAM_INFO
	.align		4
.L_35:
        /*00d8*/ 	.byte	0x04, 0x17
        /*00da*/ 	.short	(.L_37 - .L_36)
.L_36:
        /*00dc*/ 	.word	0x00000000
        /*00e0*/ 	.short	0x0000
        /*00e2*/ 	.short	0x0000
        /*00e4*/ 	.byte	0x00, 0xf0, 0x21, 0x00


	//----- nvinfo : EIATTR_MAXREG_COUNT
	.align		4
.L_37:
        /*00e8*/ 	.byte	0x03, 0x1b
        /*00ea*/ 	.short	0x00ff


	//----- nvinfo : EIATTR_EXIT_INSTR_OFFSETS
	.align		4
        /*00ec*/ 	.byte	0x04, 0x1c
        /*00ee*/ 	.short	(.L_39 - .L_38)


	//   ....[0]....
.L_38:
        /*00f0*/ 	.word	0x00002a40


	//   ....[1]....
        /*00f4*/ 	.word	0x00002a80


	//----- nvinfo : EIATTR_CTAIDZ_USED
	.align		4
.L_39:
        /*00f8*/ 	.byte	0x01, 0x04
	.zero		2


	//----- nvinfo : EIATTR_MAX_THREADS
	.align		4
        /*00fc*/ 	.byte	0x04, 0x05
        /*00fe*/ 	.short	(.L_41 - .L_40)
.L_40:
        /*0100*/ 	.word	0x00000100
        /*0104*/ 	.word	0x00000001
        /*0108*/ 	.word	0x00000001
.L_41:


//--------------------- .nv.rel.action            --------------------------
	.section	.nv.rel.action,"",@"SHT_CUDA_RELOCINFO"
	.align	8
	.sectionentsize	8
        /*0000*/ 	.byte	0x73, 0x00, 0x00, 0x00, 0x00, 0x00, 0x00, 0x00, 0x00, 0x00, 0x00, 0x11, 0x25, 0x00, 0x05, 0x36


//--------------------- .nv.constant0.triton__0d1d2d3d4d5d6d7d89101112de --------------------------
	.section	.nv.constant0.triton__0d1d2d3d4d5d6d7d89101112de,"a",@progbits
	.align	4
.nv.constant0.triton__0d1d2d3d4d5d6d7d89101112de:
	.zero		436


//--------------------- .text.triton__0d1d2d3d4d5d6d7d89101112de --------------------------
	.section	.text.triton__0d1d2d3d4d5d6d7d89101112de,"ax",@progbits
	.sectionflags	@"SHF_BARRIERS=1"
	.sectioninfo	@"SHI_REGISTERS=64"
	.align	128
        .global         triton__0d1d2d3d4d5d6d7d89101112de
        .type           triton__0d1d2d3d4d5d6d7d89101112de,@function
        .size           triton__0d1d2d3d4d5d6d7d89101112de,(.L_x_1 - triton__0d1d2d3d4d5d6d7d89101112de)
        .other          triton__0d1d2d3d4d5d6d7d89101112de,@"STO_CUDA_ENTRY STV_DEFAULT"
triton__0d1d2d3d4d5d6d7d89101112de:
.text.triton__0d1d2d3d4d5d6d7d89101112de:
[----:B------:R-:W-:-:S02]  /*0000*/  MOV R1, c[0x0][0x28] ;  /* 0x00000a0000017a02 */ /* 0x000fc40000000f00 */
[----:B------:R-:W0:Y:S01]  /*0010*/  S2R R0, SR_CTAID.Z ;  /* 0x0000000000007919 */ /* 0x000e220000002700 */
[----:B------:R-:W1:Y:S01]  /*0020*/  S2UR UR4, SR_CTAID.Y ;  /* 0x00000000000479c3 */ /* 0x000e620000002600 */
[----:B------:R-:W-:Y:S01]  /*0030*/  MOV R2, 0x2 ;  /* 0x0000000200027802 */ /* 0x000fe20000000f00 */
[----:B------:R-:W-:Y:S01]  /*0040*/  CS2R R36, SRZ ;  /* 0x0000000000247805 */ /* 0x000fe2000001ff00 */
[----:B------:R-:W2:Y:S01]  /*0050*/  S2R R40, SR_TID.X ;  /* 0x0000000000287919 */ /* 0x000ea20000002100 */
[----:B------:R-:W-:Y:S01]  /*0060*/  CS2R R38, SRZ ;  /* 0x0000000000267805 */ /* 0x000fe2000001ff00 */
[----:B------:R-:W-:Y:S01]  /*0070*/  CS2R R28, SRZ ;  /* 0x00000000001c7805 */ /* 0x000fe2000001ff00 */
[----:B------:R-:W-:Y:S01]  /*0080*/  CS2R R30, SRZ ;  /* 0x00000000001e7805 */ /* 0x000fe2000001ff00 */
[----:B------:R-:W3:Y:S01]  /*0090*/  S2R R43, SR_CTAID.X ;  /* 0x00000000002b7919 */ /* 0x000ee20000002500 */
[----:B------:R-:W-:Y:S01]  /*00a0*/  ULDC.64 UR6, c[0x0][0x118] ;  /* 0x0000460000067ab9 */ /* 0x000fe20000000a00 */
[----:B0-----:R-:W-:Y:S01]  /*00b0*/  IADD3 R0, R0, 0x1, RZ ;  /* 0x0000000100007810 */ /* 0x001fe20007ffe0ff */
[----:B--2---:R-:W-:Y:S01]  /*00c0*/  IMAD.SHL.U32 R48, R40, 0x8, RZ ;  /* 0x0000000828307824 */ /* 0x004fe200078e00ff */
[----:B------:R-:W-:-:S03]  /*00d0*/  SHF.R.U32.HI R50, RZ, 0x3, R40 ;  /* 0x00000003ff327819 */ /* 0x000fc60000011628 */
[----:B-1----:R-:W-:Y:S01]  /*00e0*/  IMAD R0, R0, UR4, RZ ;  /* 0x0000000400007c24 */ /* 0x002fe2000f8e02ff */
[----:B---3--:R-:W-:Y:S02]  /*00f0*/  SHF.L.U32 R43, R43, 0x6, RZ ;  /* 0x000000062b2b7819 */ /* 0x008fe400000006ff */
[----:B------:R-:W-:Y:S01]  /*0100*/  LOP3.LUT R48, R48, 0x38, RZ, 0xc0, !PT ;  /* 0x0000003830307812 */ /* 0x000fe200078ec0ff */
[----:B------:R-:W-:Y:S01]  /*0110*/  IMAD.SHL.U32 R3, R0, 0x40, RZ ;  /* 0x0000004000037824 */ /* 0x000fe200078e00ff */
[----:B------:R-:W-:Y:S02]  /*0120*/  SGXT.U32 R50, R50, 0x5 ;  /* 0x000000053232781a */ /* 0x000fe40000000000 */
[----:B------:R-:W-:Y:S02]  /*0130*/  LOP3.LUT R11, R43, R48, RZ, 0xfc, !PT ;  /* 0x000000302b0b7212 */ /* 0x000fe400078efcff */
[----:B------:R-:W-:Y:S02]  /*0140*/  LOP3.LUT R0, R3, R50, RZ, 0xfc, !PT ;  /* 0x0000003203007212 */ /* 0x000fe400078efcff */
[C---:B------:R-:W-:Y:S01]  /*0150*/  ISETP.GE.AND P0, PT, R11.reuse, 0x280, PT ;  /* 0x000002800b00780c */ /* 0x040fe20003f06270 */
[----:B------:R-:W-:-:S03]  /*0160*/  IMAD.WIDE R6, R11, R2, c[0x0][0x180] ;  /* 0x000060000b067625 */ /* 0x000fc600078e0202 */
[C---:B------:R-:W-:Y:S01]  /*0170*/  ISETP.LT.AND P1, PT, R0.reuse, c[0x0][0x1ac], !P0 ;  /* 0x00006b0000007a0c */ /* 0x040fe20004721270 */
[----:B------:R-:W-:Y:S01]  /*0180*/  IMAD R45, R0, 0x280, R11 ;  /* 0x00000280002d7824 */ /* 0x000fe200078e020b */
[----:B------:R-:W-:-:S03]  /*0190*/  CS2R R32, SRZ ;  /* 0x0000000000207805 */ /* 0x000fc6000001ff00 */
[----:B------:R-:W-:Y:S01]  /*01a0*/  IMAD.WIDE R4, R45, R2, c[0x0][0x178] ;  /* 0x00005e002d047625 */ /* 0x000fe200078e0202 */
[----:B------:R-:W-:-:S03]  /*01b0*/  CS2R R34, SRZ ;  /* 0x0000000000227805 */ /* 0x000fc6000001ff00 */
[-C--:B------:R-:W-:Y:S01]  /*01c0*/  IMAD.WIDE R8, R45, R2.reuse, c[0x0][0x188] ;  /* 0x000062002d087625 */ /* 0x080fe200078e0202 */
[----:B------:R0:W2:Y:S04]  /*01d0*/  @!P0 LDG.E.EL.128 R36, [R6.64] ;  /* 0x0000000606248981 */ /* 0x0000a8000c2e1d00 */
[----:B------:R1:W3:Y:S04]  /*01e0*/  @P1 LDG.E.EL.128 R28, [R4.64] ;  /* 0x00000006041c1981 */ /* 0x0002e8000c2e1d00 */
[----:B------:R4:W5:Y:S01]  /*01f0*/  @P1 LDG.E.EL.128 R32, [R8.64] ;  /* 0x0000000608201981 */ /* 0x000962000c2e1d00 */
[----:B------:R-:W-:Y:S01]  /*0200*/  CS2R R12, SRZ ;  /* 0x00000000000c7805 */ /* 0x000fe2000001ff00 */
[----:B------:R-:W-:Y:S01]  /*0210*/  CS2R R14, SRZ ;  /* 0x00000000000e7805 */ /* 0x000fe2000001ff00 */
[----:B0-----:R-:W-:Y:S01]  /*0220*/  IMAD.WIDE R6, R11, R2, c[0x0][0x168] ;  /* 0x00005a000b067625 */ /* 0x001fe200078e0202 */
[----:B------:R-:W-:Y:S01]  /*0230*/  CS2R R20, SRZ ;  /* 0x0000000000147805 */ /* 0x000fe2000001ff00 */
[----:B------:R-:W-:-:S02]  /*0240*/  CS2R R22, SRZ ;  /* 0x0000000000167805 */ /* 0x000fc4000001ff00 */
[CC--:B-1----:R-:W-:Y:S01]  /*0250*/  IMAD.WIDE R4, R45.reuse, R2.reuse, c[0x0][0x160] ;  /* 0x000058002d047625 */ /* 0x0c2fe200078e0202 */
[----:B------:R0:W5:Y:S01]  /*0260*/  @!P0 LDG.E.EL.128 R12, [R6.64] ;  /* 0x00000006060c8981 */ /* 0x000162000c2e1d00 */
[----:B------:R-:W-:Y:S01]  /*0270*/  CS2R R16, SRZ ;  /* 0x0000000000107805 */ /* 0x000fe2000001ff00 */
[----:B------:R-:W-:Y:S01]  /*0280*/  CS2R R18, SRZ ;  /* 0x0000000000127805 */ /* 0x000fe2000001ff00 */
[CC--:B----4-:R-:W-:Y:S01]  /*0290*/  IMAD.WIDE R8, R45.reuse, R2.reuse, c[0x0][0x170] ;  /* 0x00005c002d087625 */ /* 0x0d0fe200078e0202 */
[----:B------:R1:W4:Y:S04]  /*02a0*/  @P1 LDG.E.EL.128 R20, [R4.64] ;  /* 0x0000000604141981 */ /* 0x000328000c2e1d00 */
[----:B------:R0:W4:Y:S01]  /*02b0*/  @P1 LDG.E.EL.128 R16, [R8.64] ;  /* 0x0000000608101981 */ /* 0x000122000c2e1d00 */
[----:B------:R-:W-:Y:S01]  /*02c0*/  CS2R R24, SRZ ;  /* 0x0000000000187805 */ /* 0x000fe2000001ff00 */
[----:B------:R-:W-:Y:S01]  /*02d0*/  CS2R R26, SRZ ;  /* 0x00000000001a7805 */ /* 0x000fe2000001ff00 */
[----:B------:R-:W-:-:S05]  /*02e0*/  IMAD.WIDE R10, R45, R2, c[0x0][0x190] ;  /* 0x000064002d0a7625 */ /* 0x000fca00078e0202 */
[----:B------:R0:W4:Y:S01]  /*02f0*/  @P1 LDG.E.EL.128 R24, [R10.64] ;  /* 0x000000060a181981 */ /* 0x000122000c2e1d00 */
[----:B------:R-:W-:Y:S01]  /*0300*/  LOP3.LUT R0, R3, 0x20, R50, 0xfe, !PT ;  /* 0x0000002003007812 */ /* 0x000fe200078efe32 */
[----:B-1----:R-:W-:Y:S01]  /*0310*/  CS2R R4, SRZ ;  /* 0x0000000000047805 */ /* 0x002fe2000001ff00 */
[----:B------:R-:W-:Y:S01]  /*0320*/  IADD3 R45, R45, 0x5000, RZ ;  /* 0x000050002d2d7810 */ /* 0x000fe20007ffe0ff */
[----:B0-----:R-:W-:Y:S01]  /*0330*/  CS2R R6, SRZ ;  /* 0x0000000000067805 */ /* 0x001fe2000001ff00 */
[----:B------:R-:W-:-:S03]  /*0340*/  ISETP.LT.AND P0, PT, R0, c[0x0][0x1ac], !P0 ;  /* 0x00006b0000007a0c */ /* 0x000fc60004701270 */
[----:B------:R-:W-:-:S10]  /*0350*/  IMAD.WIDE R46, R45, R2, c[0x0][0x160] ;  /* 0x000058002d2e7625 */ /* 0x000fd400078e0202 */
[----:B------:R5:W4:Y:S01]  /*0360*/  @P0 LDG.E.EL.128 R4, [R46.64] ;  /* 0x000000062e040981 */ /* 0x000b22000c2e1d00 */
[----:B------:R-:W-:Y:S01]  /*0370*/  CS2R R8, SRZ ;  /* 0x0000000000087805 */ /* 0x000fe2000001ff00 */
[----:B------:R-:W-:Y:S01]  /*0380*/  CS2R R10, SRZ ;  /* 0x00000000000a7805 */ /* 0x000fe2000001ff00 */
[----:B------:R-:W-:-:S05]  /*0390*/  IMAD.WIDE R52, R45, R2, c[0x0][0x170] ;  /* 0x00005c002d347625 */ /* 0x000fca00078e0202 */
[----:B------:R0:W4:Y:S01]  /*03a0*/  @P0 LDG.E.EL.128 R8, [R52.64] ;  /* 0x0000000634080981 */ /* 0x000122000c2e1d00 */
[----:B------:R-:W-:Y:S01]  /*03b0*/  IMAD R48, R50, 0x41, R48 ;  /* 0x0000004132307824 */ /* 0x000fe200078e0230 */
[----:B------:R-:W-:Y:S01]  /*03c0*/  LOP3.LUT R43, R43, 0x3f, R40, 0xf8, !PT ;  /* 0x0000003f2b2b7812 */ /* 0x000fe200078ef828 */
[--C-:B--2---:R-:W-:Y:S02]  /*03d0*/  HADD2.F32 R41, -RZ, R36.reuse.H0_H0 ;  /* 0x20000024ff297230 */ /* 0x104fe40000004100 */
[----:B------:R-:W-:Y:S02]  /*03e0*/  HADD2.F32 R36, -RZ, R36.H1_H1 ;  /* 0x30000024ff247230 */ /* 0x000fe40000004100 */
[--C-:B---3--:R-:W-:Y:S02]  /*03f0*/  HADD2.F32 R0, -RZ, R28.reuse.H0_H0 ;  /* 0x2000001cff007230 */ /* 0x108fe40000004100 */
[----:B------:R-:W-:Y:S02]  /*0400*/  HADD2.F32 R55, -RZ, R28.H1_H1 ;  /* 0x3000001cff377230 */ /* 0x000fe40000004100 */
[----:B-----5:R-:W-:Y:S01]  /*0410*/  HADD2.F32 R47, -RZ, R32.H0_H0 ;  /* 0x20000020ff2f7230 */ /* 0x020fe20000004100 */
[----:B0-----:R-:W-:Y:S01]  /*0420*/  FADD R52, R0, R41 ;  /* 0x0000002900347221 */ /* 0x001fe20000000000 */
[----:B------:R-:W-:Y:S01]  /*0430*/  HADD2.F32 R42, -RZ, R37.H0_H0 ;  /* 0x20000025ff2a7230 */ /* 0x000fe20000004100 */
[----:B------:R-:W-:Y:S01]  /*0440*/  FADD R55, R55, R36 ;  /* 0x0000002437377221 */ /* 0x000fe20000000000 */
[--C-:B------:R-:W-:Y:S01]  /*0450*/  HADD2.F32 R51, -RZ, R29.reuse.H0_H0 ;  /* 0x2000001dff337230 */ /* 0x100fe20000004100 */
[----:B------:R-:W-:Y:S01]  /*0460*/  FFMA R47, R47, 0.125, R52 ;  /* 0x3e0000002f2f7823 */ /* 0x000fe20000000034 */
[----:B------:R-:W-:-:S02]  /*0470*/  HADD2.F32 R28, -RZ, R29.H1_H1 ;  /* 0x3000001dff1c7230 */ /* 0x000fc40000004100 */
[----:B------:R-:W-:Y:S02]  /*0480*/  HADD2.F32 R32, -RZ, R32.H1_H1 ;  /* 0x30000020ff207230 */ /* 0x000fe40000004100 */
[----:B------:R-:W-:Y:S02]  /*0490*/  HADD2.F32 R44, -RZ, R38.H0_H0 ;  /* 0x20000026ff2c7230 */ /* 0x000fe40000004100 */
[----:B------:R-:W-:Y:S02]  /*04a0*/  HADD2.F32 R29, -RZ, R30.H0_H0 ;  /* 0x2000001eff1d7230 */ /* 0x000fe40000004100 */
[----:B------:R-:W-:Y:S02]  /*04b0*/  HADD2.F32 R46, -RZ, R38.H1_H1 ;  /* 0x30000026ff2e7230 */ /* 0x000fe40000004100 */
[----:B------:R-:W-:Y:S02]  /*04c0*/  HADD2.F32 R49, -RZ, R30.H1_H1 ;  /* 0x3000001eff317230 */ /* 0x000fe40000004100 */
[----:B------:R-:W-:-:S02]  /*04d0*/  HADD2.F32 R52, -RZ, R33.H0_H0 ;  /* 0x20000021ff347230 */ /* 0x000fc40000004100 */
[----:B------:R-:W-:Y:S01]  /*04e0*/  HADD2.F32 R54, -RZ, R33.H1_H1 ;  /* 0x30000021ff367230 */ /* 0x000fe20000004100 */
[----:B------:R-:W-:Y:S01]  /*04f0*/  FADD R33, R51, R42 ;  /* 0x0000002a33217221 */ /* 0x000fe20000000000 */
[----:B------:R-:W-:Y:S01]  /*0500*/  HADD2.F32 R37, -RZ, R37.H1_H1 ;  /* 0x30000025ff257230 */ /* 0x000fe20000004100 */
[----:B------:R-:W-:Y:S01]  /*0510*/  FFMA R51, R32, 0.125, R55 ;  /* 0x3e00000020337823 */ /* 0x000fe20000000037 */
[--C-:B------:R-:W-:Y:S01]  /*0520*/  HADD2.F32 R53, -RZ, R31.reuse.H0_H0 ;  /* 0x2000001fff357230 */ /* 0x100fe20000004100 */
[----:B------:R-:W-:Y:S01]  /*0530*/  FADD R32, R29, R44 ;  /* 0x0000002c1d207221 */ /* 0x000fe20000000000 */
[----:B------:R-:W-:Y:S01]  /*0540*/  HADD2.F32 R0, -RZ, R31.H1_H1 ;  /* 0x3000001fff007230 */ /* 0x000fe20000004100 */
[----:B------:R-:W-:Y:S01]  /*0550*/  FADD R29, R49, R46 ;  /* 0x0000002e311d7221 */ /* 0x000fe20000000000 */
[--C-:B------:R-:W-:Y:S01]  /*0560*/  HADD2.F32 R31, -RZ, R34.reuse.H0_H0 ;  /* 0x20000022ff1f7230 */ /* 0x100fe20000004100 */
[----:B------:R-:W-:Y:S01]  /*0570*/  FADD R57, R28, R37 ;  /* 0x000000251c397221 */ /* 0x000fe20000000000 */
[----:B------:R-:W-:Y:S01]  /*0580*/  HADD2.F32 R34, -RZ, R34.H1_H1 ;  /* 0x30000022ff227230 */ /* 0x000fe20000004100 */
[----:B------:R-:W-:Y:S01]  /*0590*/  FFMA R55, R52, 0.125, R33 ;  /* 0x3e00000034377823 */ /* 0x000fe20000000021 */
[----:B------:R-:W-:Y:S01]  /*05a0*/  HADD2.F32 R38, -RZ, R39.H0_H0 ;  /* 0x20000027ff267230 */ /* 0x000fe20000004100 */
[----:B------:R-:W-:Y:S01]  /*05b0*/  FFMA R49, R31, 0.125, R32 ;  /* 0x3e0000001f317823 */ /* 0x000fe20000000020 */
[--C-:B------:R-:W-:Y:S01]  /*05c0*/  HADD2.F32 R32, -RZ, R13.reuse.H0_H0 ;  /* 0x2000000dff207230 */ /* 0x100fe20000004100 */
[----:B------:R-:W-:Y:S01]  /*05d0*/  FFMA R34, R34, 0.125, R29 ;  /* 0x3e00000022227823 */ /* 0x000fe2000000001d */
[----:B------:R-:W-:Y:S01]  /*05e0*/  HADD2.F32 R33, -RZ, R13.H1_H1 ;  /* 0x3000000dff217230 */ /* 0x000fe20000004100 */
[----:B------:R-:W-:Y:S01]  /*05f0*/  FFMA R52, R54, 0.125, R57 ;  /* 0x3e00000036347823 */ /* 0x000fe20000000039 */
[----:B------:R-:W-:-:S02]  /*0600*/  HADD2.F32 R39, -RZ, R39.H1_H1 ;  /* 0x30000027ff277230 */ /* 0x000fc40000004100 */
[--C-:B----4-:R-:W-:Y:S02]  /*0610*/  HADD2.F32 R13, -RZ, R20.reuse.H0_H0 ;  /* 0x20000014ff0d7230 */ /* 0x110fe40000004100 */
[----:B------:R-:W-:Y:S02]  /*0620*/  HADD2.F32 R29, -RZ, R20.H1_H1 ;  /* 0x30000014ff1d7230 */ /* 0x000fe40000004100 */
[--C-:B------:R-:W-:Y:S02]  /*0630*/  HADD2.F32 R56, -RZ, R12.reuse.H1_H1 ;  /* 0x3000000cff387230 */ /* 0x100fe40000004100 */
[--C-:B------:R-:W-:Y:S02]  /*0640*/  HADD2.F32 R31, -RZ, R21.reuse.H0_H0 ;  /* 0x20000015ff1f7230 */ /* 0x100fe40000004100 */
[----:B------:R-:W-:Y:S01]  /*0650*/  HADD2.F32 R20, -RZ, R21.H1_H1 ;  /* 0x30000015ff147230 */ /* 0x000fe20000004100 */
[----:B------:R-:W-:Y:S01]  /*0660*/  FADD R29, R29, R56 ;  /* 0x000000381d1d7221 */ /* 0x000fe20000000000 */
[----:B------:R-:W-:Y:S01]  /*0670*/  HADD2.F32 R54, -RZ, R12.H0_H0 ;  /* 0x2000000cff367230 */ /* 0x000fe20000004100 */
[----:B------:R-:W-:Y:S01]  /*0680*/  FADD R12, R31, R32 ;  /* 0x000000201f0c7221 */ /* 0x000fe20000000000 */
[--C-:B------:R-:W-:Y:S01]  /*0690*/  HADD2.F32 R30, -RZ, R35.reuse.H0_H0 ;  /* 0x20000023ff1e7230 */ /* 0x100fe20000004100 */
[----:B------:R-:W-:Y:S01]  /*06a0*/  FADD R21, R20, R33 ;  /* 0x0000002114157221 */ /* 0x000fe20000000000 */
[----:B------:R-:W-:Y:S01]  /*06b0*/  HADD2.F32 R28, -RZ, R35.H1_H1 ;  /* 0x30000023ff1c7230 */ /* 0x000fe20000004100 */
[----:B------:R-:W-:Y:S01]  /*06c0*/  FADD R35, R53, R38 ;  /* 0x0000002635237221 */ /* 0x000fe20000000000 */
[----:B------:R-:W-:Y:S01]  /*06d0*/  FADD R53, R0, R39 ;  /* 0x0000002700357221 */ /* 0x000fe20000000000 */
[--C-:B------:R-:W-:Y:S01]  /*06e0*/  HADD2.F32 R60, -RZ, R16.reuse.H1_H1 ;  /* 0x30000010ff3c7230 */ /* 0x100fe20000004100 */
[----:B------:R-:W-:Y:S01]  /*06f0*/  FADD R13, R13, R54 ;  /* 0x000000360d0d7221 */ /* 0x000fe20000000000 */
[--C-:B------:R-:W-:Y:S01]  /*0700*/  HADD2.F32 R59, -RZ, R17.reuse.H0_H0 ;  /* 0x20000011ff3b7230 */ /* 0x100fe20000004100 */
[----:B------:R-:W-:Y:S01]  /*0710*/  FFMA R35, R30, 0.125, R35 ;  /* 0x3e0000001e237823 */ /* 0x000fe20000000023 */
[----:B------:R-:W-:Y:S01]  /*0720*/  HADD2.F32 R58, -RZ, R17.H1_H1 ;  /* 0x30000011ff3a7230 */ /* 0x000fe20000004100 */
[----:B------:R-:W-:Y:S01]  /*0730*/  FFMA R60, R60, 0.125, R29 ;  /* 0x3e0000003c3c7823 */ /* 0x000fe2000000001d */
[----:B------:R-:W-:Y:S01]  /*0740*/  HADD2.F32 R0, -RZ, R16.H0_H0 ;  /* 0x20000010ff007230 */ /* 0x000fe20000004100 */
[----:B------:R-:W-:Y:S01]  /*0750*/  FFMA R59, R59, 0.125, R12 ;  /* 0x3e0000003b3b7823 */ /* 0x000fe2000000000c */
[----:B------:R-:W-:Y:S01]  /*0760*/  HADD2.F32 R20, -RZ, R14.H1_H1 ;  /* 0x3000000eff147230 */ /* 0x000fe20000004100 */
[----:B------:R-:W-:Y:S01]  /*0770*/  FFMA R58, R58, 0.125, R21 ;  /* 0x3e0000003a3a7823 */ /* 0x000fe20000000015 */
[----:B------:R-:W-:Y:S01]  /*0780*/  HADD2.F32 R21, -RZ, R15.H0_H0 ;  /* 0x2000000fff157230 */ /* 0x000fe20000004100 */
[----:B------:R-:W-:Y:S01]  /*0790*/  FFMA R17, R0, 0.125, R13 ;  /* 0x3e00000000117823 */ /* 0x000fe2000000000d */
[----:B------:R-:W-:Y:S01]  /*07a0*/  HADD2.F32 R29, -RZ, R22.H1_H1 ;  /* 0x30000016ff1d7230 */ /* 0x000fe20000004100 */
[----:B------:R-:W-:Y:S01]  /*07b0*/  FFMA R53, R28, 0.125, R53 ;  /* 0x3e0000001c357823 */ /* 0x000fe20000000035 */
[----:B------:R-:W-:-:S02]  /*07c0*/  HADD2.F32 R12, -RZ, R23.H0_H0 ;  /* 0x20000017ff0c7230 */ /* 0x000fc40000004100 */
[----:B------:R-:W-:Y:S01]  /*07d0*/  HADD2.F32 R16, -RZ, R14.H0_H0 ;  /* 0x2000000eff107230 */ /* 0x000fe20000004100 */
[----:B------:R-:W-:Y:S01]  /*07e0*/  FADD R29, R29, R20 ;  /* 0x000000141d1d7221 */ /* 0x000fe20000000000 */
[----:B------:R-:W-:Y:S01]  /*07f0*/  HADD2.F32 R13, -RZ, R22.H0_H0 ;  /* 0x20000016ff0d7230 */ /* 0x000fe20000004100 */
[----:B------:R-:W-:Y:S01]  /*0800*/  FADD R31, R12, R21 ;  /* 0x000000150c1f7221 */ /* 0x000fe20000000000 */
[--C-:B------:R-:W-:Y:S02]  /*0810*/  HADD2.F32 R0, -RZ, R18.reuse.H0_H0 ;  /* 0x20000012ff007230 */ /* 0x100fe40000004100 */
[----:B------:R-:W-:Y:S01]  /*0820*/  HADD2.F32 R18, -RZ, R18.H1_H1 ;  /* 0x30000012ff127230 */ /* 0x000fe20000004100 */
[----:B------:R-:W-:Y:S01]  /*0830*/  FADD R13, R13, R16 ;  /* 0x000000100d0d7221 */ /* 0x000fe20000000000 */
[----:B------:R-:W-:-:S03]  /*0840*/  HADD2.F32 R14, -RZ, R19.H0_H0 ;  /* 0x20000013ff0e7230 */ /* 0x000fc60000004100 */
[----:B------:R-:W-:Y:S01]  /*0850*/  FFMA R18, R18, 0.125, R29 ;  /* 0x3e00000012127823 */ /* 0x000fe2000000001d */
[----:B------:R-:W-:Y:S01]  /*0860*/  FFMA R0, R0, 0.125, R13 ;  /* 0x3e00000000007823 */ /* 0x000fe2000000000d */
[----:B------:R-:W-:Y:S01]  /*0870*/  FFMA R14, R14, 0.125, R31 ;  /* 0x3e0000000e0e7823 */ /* 0x000fe2000000001f */
[----:B------:R-:W-:Y:S01]  /*0880*/  CS2R R28, SRZ ;  /* 0x00000000001c7805 */ /* 0x000fe2000001ff00 */
[----:B------:R-:W-:Y:S01]  /*0890*/  CS2R R30, SRZ ;  /* 0x00000000001e7805 */ /* 0x000fe2000001ff00 */
[----:B------:R-:W-:Y:S01]  /*08a0*/  IMAD.WIDE R12, R45, R2, c[0x0][0x178] ;  /* 0x00005e002d0c7625 */ /* 0x000fe200078e0202 */
[----:B------:R-:W-:-:S04]  /*08b0*/  IABS R22, c[0x0][0x1a0] ;  /* 0x0000680000167a13 */ /* 0x000fc80000000000 */
[----:B------:R0:W2:Y:S01]  /*08c0*/  @P0 LDG.E.EL.128 R28, [R12.64] ;  /* 0x000000060c1c0981 */ /* 0x0000a2000c2e1d00 */
[----:B------:R-:W1:Y:S01]  /*08d0*/  I2F.RP R61, R22 ;  /* 0x00000016003d7306 */ /* 0x000e620000209400 */
[----:B------:R-:W-:Y:S02]  /*08e0*/  HADD2.F32 R57, -RZ, R15.H1_H1 ;  /* 0x3000000fff397230 */ /* 0x000fe40000004100 */
[----:B------:R-:W-:Y:S02]  /*08f0*/  HADD2.F32 R23, -RZ, R23.H1_H1 ;  /* 0x30000017ff177230 */ /* 0x000fe40000004100 */
[----:B------:R-:W-:Y:S02]  /*0900*/  HADD2.F32 R15, -RZ, R19.H1_H1 ;  /* 0x30000013ff0f7230 */ /* 0x000fe40000004100 */
[--C-:B------:R-:W-:Y:S01]  /*0910*/  HADD2.F32 R19, -RZ, R24.reuse.H1_H1 ;  /* 0x30000018ff137230 */ /* 0x100fe20000004100 */
[----:B------:R-:W-:Y:S01]  /*0920*/  FADD R23, R23, R57 ;  /* 0x0000003917177221 */ /* 0x000fe20000000000 */
[----:B0-----:R-:W-:-:S02]  /*0930*/  HADD2.F32 R12, -RZ, R24.H0_H0 ;  /* 0x20000018ff0c7230 */ /* 0x001fc40000004100 */
[----:B------:R-:W-:Y:S01]  /*0940*/  HADD2.F32 R50, -RZ, R25.H0_H0 ;  /* 0x20000019ff327230 */ /* 0x000fe20000004100 */
[----:B------:R-:W-:Y:S01]  /*0950*/  FFMA R15, R15, 0.125, R23 ;  /* 0x3e0000000f0f7823 */ /* 0x000fe20000000017 */
[----:B------:R-:W-:Y:S01]  /*0960*/  FADD R51, R19, R51 ;  /* 0x0000003313337221 */ /* 0x000fe20000000000 */
[----:B------:R-:W-:Y:S01]  /*0970*/  FADD R24, R12, R47 ;  /* 0x0000002f0c187221 */ /* 0x000fe20000000000 */
[----:B------:R-:W-:Y:S01]  /*0980*/  MOV R12, RZ ;  /* 0x000000ff000c7202 */ /* 0x000fe20000000f00 */
[----:B-1----:R-:W0:Y:S01]  /*0990*/  MUFU.RCP R61, R61 ;  /* 0x0000003d003d7308 */ /* 0x002e220000001000 */
[----:B------:R-:W-:Y:S01]  /*09a0*/  FADD R50, R50, R55 ;  /* 0x0000003732327221 */ /* 0x000fe20000000000 */
[----:B------:R-:W-:Y:S01]  /*09b0*/  HADD2.F32 R19, -RZ, R26.H1_H1 ;  /* 0x3000001aff137230 */ /* 0x000fe20000004100 */
[----:B------:R-:W-:Y:S01]  /*09c0*/  FADD R24, R17, R24 ;  /* 0x0000001811187221 */ /* 0x000fe20000000000 */
[----:B------:R-:W-:Y:S01]  /*09d0*/  FADD R51, R60, R51 ;  /* 0x000000333c337221 */ /* 0x000fe20000000000 */
[----:B------:R-:W-:-:S02]  /*09e0*/  FADD R50, R59, R50 ;  /* 0x000000323b327221 */ /* 0x000fc40000000000 */
[----:B------:R-:W-:Y:S02]  /*09f0*/  FADD R19, R19, R34 ;  /* 0x0000002213137221 */ /* 0x000fe40000000000 */
[----:B------:R-:W-:Y:S02]  /*0a00*/  F2FP.F16.F32.PACK_AB R24, R51, R24 ;  /* 0x000000183318723e */ /* 0x000fe400000000ff */
[----:B0-----:R-:W-:-:S04]  /*0a10*/  IADD3 R61, R61, 0xffffffe, RZ ;  /* 0x0ffffffe3d3d7810 */ /* 0x001fc80007ffe0ff */
[----:B------:R-:W0:Y:S02]  /*0a20*/  F2I.FTZ.U32.TRUNC.NTZ R13, R61 ;  /* 0x0000003d000d7305 */ /* 0x000e24000021f000 */
[----:B0-----:R-:W-:-:S04]  /*0a30*/  IMAD.MOV R23, RZ, RZ, -R13 ;  /* 0x000000ffff177224 */ /* 0x001fc800078e0a0d */
[----:B------:R-:W-:-:S04]  /*0a40*/  IMAD R23, R23, R22, RZ ;  /* 0x0000001617177224 */ /* 0x000fc800078e02ff */
[----:B------:R-:W-:-:S04]  /*0a50*/  IMAD.HI.U32 R23, R13, R23, R12 ;  /* 0x000000170d177227 */ /* 0x000fc800078e000c */
[----:B------:R-:W-:Y:S02]  /*0a60*/  HADD2.F32 R13, -RZ, R25.H1_H1 ;  /* 0x30000019ff0d7230 */ /* 0x000fe40000004100 */
[----:B------:R-:W-:Y:S02]  /*0a70*/  HADD2.F32 R12, -RZ, R26.H0_H0 ;  /* 0x2000001aff0c7230 */ /* 0x000fe40000004100 */
[--C-:B------:R-:W-:Y:S01]  /*0a80*/  HADD2.F32 R26, -RZ, R27.reuse.H1_H1 ;  /* 0x3000001bff1a7230 */ /* 0x100fe20000004100 */
[----:B------:R-:W-:Y:S02]  /*0a90*/  FADD R13, R13, R52 ;  /* 0x000000340d0d7221 */ /* 0x000fe40000000000 */
[----:B------:R-:W-:Y:S01]  /*0aa0*/  FADD R49, R12, R49 ;  /* 0x000000310c317221 */ /* 0x000fe20000000000 */
[----:B------:R-:W-:Y:S01]  /*0ab0*/  HADD2.F32 R12, -RZ, R27.H0_H0 ;  /* 0x2000001bff0c7230 */ /* 0x000fe20000004100 */
[----:B------:R-:W-:Y:S01]  /*0ac0*/  FADD R13, R58, R13 ;  /* 0x0000000d3a0d7221 */ /* 0x000fe20000000000 */
[----:B------:R-:W-:Y:S01]  /*0ad0*/  FADD R26, R26, R53 ;  /* 0x000000351a1a7221 */ /* 0x000fe20000000000 */
[----:B------:R-:W-:Y:S01]  /*0ae0*/  FADD R25, R0, R49 ;  /* 0x0000003100197221 */ /* 0x000fe20000000000 */
[----:B------:R-:W-:Y:S01]  /*0af0*/  IMAD.SHL.U32 R0, R48, 0x2, RZ ;  /* 0x0000000230007824 */ /* 0x000fe200078e00ff */
[----:B------:R-:W-:Y:S01]  /*0b00*/  FADD R17, R12, R35 ;  /* 0x000000230c117221 */ /* 0x000fe20000000000 */
[----:B------:R-:W-:Y:S01]  /*0b10*/  F2FP.F16.F32.PACK_AB R13, R13, R50 ;  /* 0x000000320d0d723e */ /* 0x000fe200000000ff */
[----:B------:R-:W-:Y:S01]  /*0b20*/  FADD R12, R18, R19 ;  /* 0x00000013120c7221 */ /* 0x000fe20000000000 */
[--C-:B------:R-:W-:Y:S01]  /*0b30*/  FADD R18, R15, R26.reuse ;  /* 0x0000001a0f127221 */ /* 0x100fe20000000000 */
[----:B------:R-:W-:Y:S01]  /*0b40*/  FADD R17, R14, R17 ;  /* 0x000000110e117221 */ /* 0x000fe20000000000 */
[C---:B------:R-:W-:Y:S01]  /*0b50*/  PRMT R26, R13.reuse, 0x7610, R26 ;  /* 0x000076100d1a7816 */ /* 0x040fe2000000001a */
[--C-:B------:R-:W-:Y:S01]  /*0b60*/  HADD2.F32 R15, -RZ, R4.reuse.H1_H1 ;  /* 0x30000004ff0f7230 */ /* 0x100fe20000004100 */
[----:B------:R-:W-:Y:S01]  /*0b70*/  PRMT R34, R13, 0x7632, R34 ;  /* 0x000076320d227816 */ /* 0x000fe20000000022 */
[----:B------:R-:W-:Y:S01]  /*0b80*/  HADD2.F32 R13, -RZ, R4.H0_H0 ;  /* 0x20000004ff0d7230 */ /* 0x000fe20000004100 */
[----:B------:R-:W-:Y:S01]  /*0b90*/  PRMT R14, R24, 0x7632, R14 ;  /* 0x00007632180e7816 */ /* 0x000fe2000000000e */
[----:B------:R0:W-:Y:S01]  /*0ba0*/  STS.U16 [R0], R24 ;  /* 0x0000001800007388 */ /* 0x0001e20000000400 */
[----:B------:R-:W-:Y:S01]  /*0bb0*/  F2FP.F16.F32.PACK_AB R25, R12, R25 ;  /* 0x000000190c19723e */ /* 0x000fe200000000ff */
[----:B------:R-:W-:Y:S01]  /*0bc0*/  FADD R56, R56, R15 ;  /* 0x0000000f38387221 */ /* 0x000fe20000000000 */
[----:B------:R-:W-:Y:S01]  /*0bd0*/  FADD R54, R54, R13 ;  /* 0x0000000d36367221 */ /* 0x000fe20000000000 */
[----:B------:R1:W-:Y:S01]  /*0be0*/  STS.U16 [R0+0x2], R14 ;  /* 0x0000020e00007388 */ /* 0x0003e20000000400 */
[----:B------:R-:W-:Y:S01]  /*0bf0*/  SHF.R.U32.HI R58, RZ, 0x6, R40 ;  /* 0x00000006ff3a7819 */ /* 0x000fe20000011628 */
[----:B------:R-:W-:Y:S01]  /*0c00*/  CS2R R12, SRZ ;  /* 0x00000000000c7805 */ /* 0x000fe2000001ff00 */
[----:B------:R-:W-:Y:S01]  /*0c10*/  HADD2.F32 R19, -RZ, R5.H0_H0 ;  /* 0x20000005ff137230 */ /* 0x000fe20000004100 */
[----:B------:R3:W-:Y:S01]  /*0c20*/  STS.U16 [R0+0x4], R26 ;  /* 0x0000041a00007388 */ /* 0x0007e20000000400 */
[----:B------:R-:W-:-:S02]  /*0c30*/  HADD2.F32 R27, -RZ, R6.H0_H0 ;  /* 0x20000006ff1b7230 */ /* 0x000fc40000004100 */
[----:B0-----:R-:W-:Y:S01]  /*0c40*/  HADD2.F32 R24, -RZ, R5.H1_H1 ;  /* 0x30000005ff187230 */ /* 0x001fe20000004100 */
[----:B------:R0:W-:Y:S01]  /*0c50*/  STS.U16 [R0+0x8], R25 ;  /* 0x0000081900007388 */ /* 0x0001e20000000400 */
[----:B------:R-:W-:Y:S01]  /*0c60*/  IMAD.WIDE R4, R45, R2, c[0x0][0x188] ;  /* 0x000062002d047625 */ /* 0x000fe200078e0202 */
[----:B-1----:R-:W-:Y:S01]  /*0c70*/  CS2R R14, SRZ ;  /* 0x00000000000e7805 */ /* 0x002fe2000001ff00 */
[----:B------:R-:W-:Y:S01]  /*0c80*/  SGXT.U32 R58, R58, 0x2 ;  /* 0x000000023a3a781a */ /* 0x000fe20000000000 */
[----:B------:R-:W-:Y:S01]  /*0c90*/  FADD R33, R33, R24 ;  /* 0x0000001821217221 */ /* 0x000fe20000000000 */
[----:B------:R-:W-:Y:S01]  /*0ca0*/  FADD R32, R32, R19 ;  /* 0x0000001320207221 */ /* 0x000fe20000000000 */
[----:B---3--:R-:W-:Y:S01]  /*0cb0*/  F2FP.F16.F32.PACK_AB R26, R18, R17 ;  /* 0x00000011121a723e */ /* 0x008fe200000000ff */
[----:B------:R-:W-:Y:S01]  /*0cc0*/  FADD R24, R16, R27 ;  /* 0x0000001b10187221 */ /* 0x000fe20000000000 */
[----:B------:R1:W3:Y:S01]  /*0cd0*/  @P0 LDG.E.EL.128 R12, [R4.64] ;  /* 0x00000006040c0981 */ /* 0x0002e2000c2e1d00 */
[----:B------:R-:W-:Y:S01]  /*0ce0*/  CS2R R16, SRZ ;  /* 0x0000000000107805 */ /* 0x000fe2000001ff00 */
[----:B------:R-:W-:Y:S01]  /*0cf0*/  CS2R R18, SRZ ;  /* 0x0000000000127805 */ /* 0x000fe2000001ff00 */
[----:B------:R-:W-:Y:S01]  /*0d00*/  PRMT R6, R25, 0x7632, R6 ;  /* 0x0000763219067816 */ /* 0x000fe20000000006 */
[----:B------:R-:W-:Y:S01]  /*0d10*/  STS.U16 [R0+0x6], R34 ;  /* 0x0000062200007388 */ /* 0x000fe20000000400 */
[----:B------:R-:W-:-:S02]  /*0d20*/  LOP3.LUT R55, R3, c[0x0][0x1a0], R58, 0x36, !PT ;  /* 0x0000680003377a12 */ /* 0x000fc400078e363a */
[C---:B0-----:R-:W-:Y:S02]  /*0d30*/  PRMT R25, R26.reuse, 0x7610, R25 ;  /* 0x000076101a197816 */ /* 0x041fe40000000019 */
[----:B------:R-:W-:Y:S01]  /*0d40*/  PRMT R27, R26, 0x7632, R27 ;  /* 0x000076321a1b7816 */ /* 0x000fe2000000001b */
[----:B-1----:R-:W-:Y:S01]  /*0d50*/  IMAD.WIDE R4, R45, R2, c[0x0][0x190] ;  /* 0x000064002d047625 */ /* 0x002fe200078e0202 */
[----:B------:R-:W-:Y:S02]  /*0d60*/  LOP3.LUT R45, R3, R58, RZ, 0xfc, !PT ;  /* 0x0000003a032d7212 */ /* 0x000fe400078efcff */
[----:B------:R-:W-:Y:S02]  /*0d70*/  LOP3.LUT R47, R40, 0x3f, RZ, 0xc0, !PT ;  /* 0x0000003f282f7812 */ /* 0x000fe400078ec0ff */
[----:B------:R-:W-:Y:S01]  /*0d80*/  ISETP.GE.AND P1, PT, R55, RZ, PT ;  /* 0x000000ff3700720c */ /* 0x000fe20003f26270 */
[----:B------:R0:W-:Y:S01]  /*0d90*/  STS.U16 [R0+0xc], R25 ;  /* 0x00000c1900007388 */ /* 0x0001e20000000400 */
[----:B------:R-:W-:Y:S01]  /*0da0*/  IABS R55, R45 ;  /* 0x0000002d00377213 */ /* 0x000fe20000000000 */
[----:B------:R-:W-:Y:S01]  /*0db0*/  IMAD R47, R58, 0x41, R47 ;  /* 0x000000413a2f7824 */ /* 0x000fe200078e022f */
[C-C-:B------:R-:W-:Y:S01]  /*0dc0*/  LOP3.LUT R51, R3.reuse, 0x4, R58.reuse, 0xfe, !PT ;  /* 0x0000000403337812 */ /* 0x140fe200078efe3a */
[----:B------:R1:W-:Y:S01]  /*0dd0*/  STS.U16 [R0+0xe], R27 ;  /* 0x00000e1b00007388 */ /* 0x0003e20000000400 */
[----:B------:R-:W-:-:S02]  /*0de0*/  LOP3.LUT R40, R3, 0x8, R58, 0xfe, !PT ;  /* 0x0000000803287812 */ /* 0x000fc400078efe3a */
[C-C-:B------:R-:W-:Y:S01]  /*0df0*/  LOP3.LUT R52, R3.reuse, 0xc, R58.reuse, 0xfe, !PT ;  /* 0x0000000c03347812 */ /* 0x140fe200078efe3a */
[----:B------:R4:W5:Y:S01]  /*0e00*/  @P0 LDG.E.EL.128 R16, [R4.64] ;  /* 0x0000000604100981 */ /* 0x000962000c2e1d00 */
[C-C-:B------:R-:W-:Y:S02]  /*0e10*/  LOP3.LUT R26, R3.reuse, 0x10, R58.reuse, 0xfe, !PT ;  /* 0x00000010031a7812 */ /* 0x140fe400078efe3a */
[C-C-:B------:R-:W-:Y:S02]  /*0e20*/  LOP3.LUT R53, R3.reuse, 0x14, R58.reuse, 0xfe, !PT ;  /* 0x0000001403357812 */ /* 0x140fe400078efe3a */
[C-C-:B------:R-:W-:Y:S02]  /*0e30*/  LOP3.LUT R50, R3.reuse, 0x18, R58.reuse, 0xfe, !PT ;  /* 0x0000001803327812 */ /* 0x140fe400078efe3a */
[C-C-:B------:R-:W-:Y:S02]  /*0e40*/  LOP3.LUT R49, R3.reuse, 0x1c, R58.reuse, 0xfe, !PT ;  /* 0x0000001c03317812 */ /* 0x140fe400078efe3a */
[----:B0-----:R-:W-:-:S02]  /*0e50*/  LOP3.LUT R25, R3, 0x20, R58, 0xfe, !PT ;  /* 0x0000002003197812 */ /* 0x001fc400078efe3a */
[C-C-:B----4-:R-:W-:Y:S02]  /*0e60*/  LOP3.LUT R4, R3.reuse, 0x24, R58.reuse, 0xfe, !PT ;  /* 0x0000002403047812 */ /* 0x150fe400078efe3a */
[C-C-:B------:R-:W-:Y:S02]  /*0e70*/  LOP3.LUT R48, R3.reuse, 0x28, R58.reuse, 0xfe, !PT ;  /* 0x0000002803307812 */ /* 0x140fe400078efe3a */
[C-C-:B------:R-:W-:Y:S02]  /*0e80*/  LOP3.LUT R35, R3.reuse, 0x2c, R58.reuse, 0xfe, !PT ;  /* 0x0000002c03237812 */ /* 0x140fe400078efe3a */
[C-C-:B------:R-:W-:Y:S02]  /*0e90*/  LOP3.LUT R34, R3.reuse, 0x30, R58.reuse, 0xfe, !PT ;  /* 0x0000003003227812 */ /* 0x140fe400078efe3a */
[C-C-:B------:R-:W-:Y:S02]  /*0ea0*/  LOP3.LUT R5, R3.reuse, 0x34, R58.reuse, 0xfe, !PT ;  /* 0x0000003403057812 */ /* 0x140fe400078efe3a */
[C-C-:B-1----:R-:W-:Y:S01]  /*0eb0*/  LOP3.LUT R27, R3.reuse, 0x38, R58.reuse, 0xfe, !PT ;  /* 0x00000038031b7812 */ /* 0x142fe200078efe3a */
[----:B------:R0:W-:Y:S01]  /*0ec0*/  STS.U16 [R0+0xa], R6 ;  /* 0x00000a0600007388 */ /* 0x0001e20000000400 */
[----:B------:R-:W-:Y:S01]  /*0ed0*/  LOP3.LUT R3, R3, 0x3c, R58, 0xfe, !PT ;  /* 0x0000003c03037812 */ /* 0x000fe200078efe3a */
[----:B------:R-:W-:-:S02]  /*0ee0*/  HADD2.F32 R59, -RZ, R6.H1_H1 ;  /* 0x30000006ff3b7230 */ /* 0x000fc40000004100 */
[----:B------:R-:W-:Y:S02]  /*0ef0*/  HADD2.F32 R58, -RZ, R7.H0_H0 ;  /* 0x20000007ff3a7230 */ /* 0x000fe40000004100 */
[----:B0-----:R-:W-:-:S03]  /*0f00*/  IMAD.HI.U32 R6, R23, R55, RZ ;  /* 0x0000003717067227 */ /* 0x001fc600078e00ff */
[----:B------:R-:W-:Y:S02]  /*0f10*/  FADD R21, R21, R58 ;  /* 0x0000003a15157221 */ /* 0x000fe40000000000 */
[----:B------:R-:W-:-:S05]  /*0f20*/  IADD3 R58, -R6, RZ, RZ ;  /* 0x000000ff063a7210 */ /* 0x000fca0007ffe1ff */
[C---:B------:R-:W-:Y:S01]  /*0f30*/  IMAD R55, R22.reuse, R58, R55 ;  /* 0x0000003a16377224 */ /* 0x040fe200078e0237 */
[----:B------:R-:W-:Y:S06]  /*0f40*/  BAR.SYNC 0x0 ;  /* 0x0000000000007b1d */ /* 0x000fec0000000000 */
[----:B------:R-:W-:Y:S01]  /*0f50*/  ISETP.GT.U32.AND P0, PT, R22, R55, PT ;  /* 0x000000371600720c */ /* 0x000fe20003f04070 */
[----:B------:R-:W-:-:S12]  /*0f60*/  HADD2.F32 R58, -RZ, R7.H1_H1 ;  /* 0x30000007ff3a7230 */ /* 0x000fd80000004100 */
[----:B------:R-:W-:-:S05]  /*0f70*/  @!P0 IMAD.IADD R55, R55, 0x1, -R22 ;  /* 0x0000000137378824 */ /* 0x000fca00078e0a16 */
[----:B------:R-:W-:Y:S02]  /*0f80*/  ISETP.GE.U32.AND P3, PT, R55, R22, PT ;  /* 0x000000163700720c */ /* 0x000fe40003f66070 */
[----:B------:R-:W-:Y:S01]  /*0f90*/  IABS R55, R51 ;  /* 0x0000003300377213 */ /* 0x000fe20000000000 */
[----:B------:R-:W-:-:S04]  /*0fa0*/  FADD R57, R57, R58 ;  /* 0x0000003a39397221 */ /* 0x000fc80000000000 */
[----:B------:R-:W-:-:S05]  /*0fb0*/  IMAD.HI.U32 R7, R23, R55, RZ ;  /* 0x0000003717077227 */ /* 0x000fca00078e00ff */
[----:B------:R-:W-:-:S05]  /*0fc0*/  IADD3 R58, -R7, RZ, RZ ;  /* 0x000000ff073a7210 */ /* 0x000fca0007ffe1ff */
[----:B------:R-:W-:-:S05]  /*0fd0*/  IMAD R55, R22, R58, R55 ;  /* 0x0000003a16377224 */ /* 0x000fca00078e0237 */
[----:B------:R-:W-:Y:S01]  /*0fe0*/  ISETP.GT.U32.AND P2, PT, R22, R55, PT ;  /* 0x000000371600720c */ /* 0x000fe20003f44070 */
[----:B------:R-:W-:Y:S01]  /*0ff0*/  FADD R20, R20, R59 ;  /* 0x0000003b14147221 */ /* 0x000fe20000000000 */
[----:B------:R-:W-:-:S11]  /*1000*/  HADD2.F32 R59, -RZ, R8.H0_H0 ;  /* 0x20000008ff3b7230 */ /* 0x000fd60000004100 */
[----:B------:R-:W-:Y:S01]  /*1010*/  @!P2 IMAD.IADD R55, R55, 0x1, -R22 ;  /* 0x000000013737a824 */ /* 0x000fe200078e0a16 */
[----:B------:R-:W-:-:S04]  /*1020*/  FFMA R54, R59, 0.125, R54 ;  /* 0x3e0000003b367823 */ /* 0x000fc80000000036 */
[----:B------:R-:W-:Y:S02]  /*1030*/  ISETP.GE.U32.AND P4, PT, R55, R22, PT ;  /* 0x000000163700720c */ /* 0x000fe40003f86070 */
[----:B------:R-:W-:Y:S01]  /*1040*/  IABS R55, R40 ;  /* 0x0000002800377213 */ /* 0x000fe20000000000 */
[----:B------:R-:W-:-:S04]  /*1050*/  HADD2.F32 R59, -RZ, R8.H1_H1 ;  /* 0x30000008ff3b7230 */ /* 0x000fc80000004100 */
[----:B------:R-:W-:-:S05]  /*1060*/  IMAD.HI.U32 R8, R23, R55, RZ ;  /* 0x0000003717087227 */ /* 0x000fca00078e00ff */
[----:B------:R-:W-:-:S05]  /*1070*/  IADD3 R58, -R8, RZ, RZ ;  /* 0x000000ff083a7210 */ /* 0x000fca0007ffe1ff */
[----:B------:R-:W-:-:S05]  /*1080*/  IMAD R55, R22, R58, R55 ;  /* 0x0000003a16377224 */ /* 0x000fca00078e0237 */
[----:B------:R-:W-:Y:S01]  /*1090*/  ISETP.GT.U32.AND P5, PT, R22, R55, PT ;  /* 0x000000371600720c */ /* 0x000fe20003fa4070 */
[----:B------:R-:W-:Y:S01]  /*10a0*/  FFMA R56, R59, 0.125, R56 ;  /* 0x3e0000003b387823 */ /* 0x000fe20000000038 */
[----:B------:R-:W-:-:S11]  /*10b0*/  HADD2.F32 R59, -RZ, R9.H0_H0 ;  /* 0x20000009ff3b7230 */ /* 0x000fd60000004100 */
[----:B------:R-:W-:-:S05]  /*10c0*/  @!P5 IMAD.IADD R55, R55, 0x1, -R22 ;  /* 0x000000013737d824 */ /* 0x000fca00078e0a16 */
[----:B------:R-:W-:Y:S02]  /*10d0*/  ISETP.GE.U32.AND P6, PT, R55, R22, PT ;  /* 0x000000163700720c */ /* 0x000fe40003fc6070 */
[----:B------:R-:W-:Y:S01]  /*10e0*/  IABS R55, R52 ;  /* 0x0000003400377213 */ /* 0x000fe20000000000 */
[----:B------:R-:W-:-:S04]  /*10f0*/  HADD2.F32 R58, -RZ, R9.H1_H1 ;  /* 0x30000009ff3a7230 */ /* 0x000fc80000004100 */
[----:B------:R-:W-:Y:S01]  /*1100*/  IMAD.HI.U32 R9, R23, R55, RZ ;  /* 0x0000003717097227 */ /* 0x000fe200078e00ff */
[----:B------:R-:W-:-:S04]  /*1110*/  FFMA R33, R58, 0.125, R33 ;  /* 0x3e0000003a217823 */ /* 0x000fc80000000021 */
[----:B------:R-:W-:-:S05]  /*1120*/  IADD3 R58, -R9, RZ, RZ ;  /* 0x000000ff093a7210 */ /* 0x000fca0007ffe1ff */
[----:B------:R-:W-:Y:S01]  /*1130*/  IMAD R55, R22, R58, R55 ;  /* 0x0000003a16377224 */ /* 0x000fe200078e0237 */
[----:B------:R-:W-:-:S04]  /*1140*/  @!P0 IADD3 R6, R6, 0x1, RZ ;  /* 0x0000000106068810 */ /* 0x000fc80007ffe0ff */
[----:B------:R-:W-:Y:S01]  /*1150*/  ISETP.GT.U32.AND P0, PT, R22, R55, PT ;  /* 0x000000371600720c */ /* 0x000fe20003f04070 */
[----:B------:R-:W-:Y:S01]  /*1160*/  FFMA R32, R59, 0.125, R32 ;  /* 0x3e0000003b207823 */ /* 0x000fe20000000020 */
[----:B------:R-:W-:Y:S01]  /*1170*/  HADD2.F32 R59, -RZ, R10.H0_H0 ;  /* 0x2000000aff3b7230 */ /* 0x000fe20000004100 */
[----:B------:R-:W-:-:S10]  /*1180*/  @P3 IADD3 R6, R6, 0x1, RZ ;  /* 0x0000000106063810 */ /* 0x000fd40007ffe0ff */
[----:B------:R-:W-:Y:S01]  /*1190*/  @!P0 IMAD.IADD R55, R55, 0x1, -R22 ;  /* 0x0000000137378824 */ /* 0x000fe200078e0a16 */
[----:B------:R-:W-:-:S04]  /*11a0*/  FFMA R24, R59, 0.125, R24 ;  /* 0x3e0000003b187823 */ /* 0x000fc80000000018 */
[----:B------:R-:W-:Y:S02]  /*11b0*/  ISETP.GE.U32.AND P3, PT, R55, R22, PT ;  /* 0x000000163700720c */ /* 0x000fe40003f66070 */
[----:B------:R-:W-:Y:S01]  /*11c0*/  IABS R55, R26 ;  /* 0x0000001a00377213 */ /* 0x000fe20000000000 */
[----:B------:R-:W-:Y:S02]  /*11d0*/  HADD2.F32 R59, -RZ, R10.H1_H1 ;  /* 0x3000000aff3b7230 */ /* 0x000fe40000004100 */
[----:B------:R-:W-:Y:S02]  /*11e0*/  HADD2.F32 R58, -RZ, R11.H0_H0 ;  /* 0x2000000bff3a7230 */ /* 0x000fe40000004100 */
[----:B------:R-:W-:-:S03]  /*11f0*/  IMAD.HI.U32 R10, R23, R55, RZ ;  /* 0x00000037170a7227 */ /* 0x000fc600078e00ff */
[----:B------:R-:W-:Y:S02]  /*1200*/  FFMA R21, R58, 0.125, R21 ;  /* 0x3e0000003a157823 */ /* 0x000fe40000000015 */
[----:B------:R-:W-:Y:S01]  /*1210*/  IADD3 R58, -R10, RZ, RZ ;  /* 0x000000ff0a3a7210 */ /* 0x000fe20007ffe1ff */
[----:B------:R-:W-:-:S04]  /*1220*/  @!P1 IMAD.MOV R6, RZ, RZ, -R6 ;  /* 0x000000ffff069224 */ /* 0x000fc800078e0a06 */
[----:B------:R-:W-:-:S05]  /*1230*/  IMAD R55, R22, R58, R55 ;  /* 0x0000003a16377224 */ /* 0x000fca00078e0237 */
[----:B------:R-:W-:Y:S01]  /*1240*/  ISETP.GT.U32.AND P1, PT, R22, R55, PT ;  /* 0x000000371600720c */ /* 0x000fe20003f24070 */
[----:B------:R-:W-:Y:S01]  /*1250*/  HADD2.F32 R58, -RZ, R11.H1_H1 ;  /* 0x3000000bff3a7230 */ /* 0x000fe20000004100 */
[----:B------:R-:W-:-:S04]  /*1260*/  @!P2 IADD3 R7, R7, 0x1, RZ ;  /* 0x000000010707a810 */ /* 0x000fc80007ffe0ff */
[----:B------:R-:W-:-:S07]  /*1270*/  FFMA R57, R58, 0.125, R57 ;  /* 0x3e0000003a397823 */ /* 0x000fce0000000039 */
[----:B------:R-:W-:-:S04]  /*1280*/  @!P1 IADD3 R55, R55, -R22, RZ ;  /* 0x8000001637379210 */ /* 0x000fc80007ffe0ff */
[----:B------:R-:W-:Y:S02]  /*1290*/  ISETP.GE.U32.AND P2, PT, R55, R22, PT ;  /* 0x000000163700720c */ /* 0x000fe40003f46070 */
[----:B------:R-:W-:Y:S01]  /*12a0*/  IABS R55, R53 ;  /* 0x0000003500377213 */ /* 0x000fe20000000000 */
[----:B--2---:R-:W-:-:S04]  /*12b0*/  HADD2.F32 R58, -RZ, R28.H0_H0 ;  /* 0x2000001cff3a7230 */ /* 0x004fc80000004100 */
[----:B------:R-:W-:Y:S01]  /*12c0*/  IMAD.HI.U32 R11, R23, R55, RZ ;  /* 0x00000037170b7227 */ /* 0x000fe200078e00ff */
[----:B------:R-:W-:-:S03]  /*12d0*/  FADD R41, R41, R58 ;  /* 0x0000003a29297221 */ /* 0x000fc60000000000 */
[----:B------:R-:W-:-:S04]  /*12e0*/  IMAD.MOV R58, RZ, RZ, -R11 ;  /* 0x000000ffff3a7224 */ /* 0x000fc800078e0a0b */
[----:B------:R-:W-:Y:S01]  /*12f0*/  IMAD R55, R22, R58, R55 ;  /* 0x0000003a16377224 */ /* 0x000fe200078e0237 */
[----:B------:R-:W-:-:S04]  /*1300*/  @P4 IADD3 R7, R7, 0x1, RZ ;  /* 0x0000000107074810 */ /* 0x000fc80007ffe0ff */
[----:B------:R-:W-:Y:S02]  /*1310*/  ISETP.GT.U32.AND P4, PT, R22, R55, PT ;  /* 0x000000371600720c */ /* 0x000fe40003f84070 */
[----:B------:R-:W-:Y:S01]  /*1320*/  @!P5 IADD3 R8, R8, 0x1, RZ ;  /* 0x000000010808d810 */ /* 0x000fe20007ffe0ff */
[----:B------:R-:W-:Y:S01]  /*1330*/  FFMA R20, R59, 0.125, R20 ;  /* 0x3e0000003b147823 */ /* 0x000fe20000000014 */
[----:B------:R-:W-:-:S09]  /*1340*/  HADD2.F32 R59, -RZ, R28.H1_H1 ;  /* 0x3000001cff3b7230 */ /* 0x000fd20000004100 */
[----:B------:R-:W-:-:S04]  /*1350*/  @!P4 IADD3 R55, R55, -R22, RZ ;  /* 0x800000163737c210 */ /* 0x000fc80007ffe0ff */
[----:B------:R-:W-:Y:S02]  /*1360*/  ISETP.GE.U32.AND P5, PT, R55, R22, PT ;  /* 0x000000163700720c */ /* 0x000fe40003fa6070 */
[----:B------:R-:W-:-:S05]  /*1370*/  IABS R55, R50 ;  /* 0x0000003200377213 */ /* 0x000fca0000000000 */
[----:B------:R-:W-:-:S04]  /*1380*/  IMAD.HI.U32 R28, R23, R55, RZ ;  /* 0x00000037171c7227 */ /* 0x000fc800078e00ff */
[----:B------:R-:W-:-:S04]  /*1390*/  IMAD.MOV R58, RZ, RZ, -R28 ;  /* 0x000000ffff3a7224 */ /* 0x000fc800078e0a1c */
[----:B------:R-:W-:Y:S01]  /*13a0*/  IMAD R55, R22, R58, R55 ;  /* 0x0000003a16377224 */ /* 0x000fe200078e0237 */
[----:B------:R-:W-:-:S04]  /*13b0*/  @P6 IADD3 R8, R8, 0x1, RZ ;  /* 0x0000000108086810 */ /* 0x000fc80007ffe0ff */
[----:B------:R-:W-:Y:S02]  /*13c0*/  ISETP.GT.U32.AND P6, PT, R22, R55, PT ;  /* 0x000000371600720c */ /* 0x000fe40003fc4070 */
[----:B------:R-:W-:Y:S01]  /*13d0*/  @!P0 IADD3 R9, R9, 0x1, RZ ;  /* 0x0000000109098810 */ /* 0x000fe20007ffe0ff */
[----:B------:R-:W-:Y:S01]  /*13e0*/  FADD R36, R36, R59 ;  /* 0x0000003b24247221 */ /* 0x000fe20000000000 */
[----:B------:R-:W-:-:S09]  /*13f0*/  HADD2.F32 R58, -RZ, R29.H1_H1 ;  /* 0x3000001dff3a7230 */ /* 0x000fd20000004100 */
[----:B------:R-:W-:-:S04]  /*1400*/  @!P6 IADD3 R55, R55, -R22, RZ ;  /* 0x800000163737e210 */ /* 0x000fc80007ffe0ff */
[----:B------:R-:W-:Y:S02]  /*1410*/  ISETP.GE.U32.AND P0, PT, R55, R22, PT ;  /* 0x000000163700720c */ /* 0x000fe40003f06070 */
[----:B------:R-:W-:Y:S01]  /*1420*/  IABS R55, R49 ;  /* 0x0000003100377213 */ /* 0x000fe20000000000 */
[----:B------:R-:W-:Y:S01]  /*1430*/  HADD2.F32 R59, -RZ, R29.H0_H0 ;  /* 0x2000001dff3b7230 */ /* 0x000fe20000004100 */
[----:B------:R-:W-:-:S03]  /*1440*/  FADD R37, R37, R58 ;  /* 0x0000003a25257221 */ /* 0x000fc60000000000 */
[----:B------:R-:W-:-:S04]  /*1450*/  IMAD.HI.U32 R29, R23, R55, RZ ;  /* 0x00000037171d7227 */ /* 0x000fc800078e00ff */
[----:B------:R-:W-:-:S04]  /*1460*/  IMAD.MOV R58, RZ, RZ, -R29 ;  /* 0x000000ffff3a7224 */ /* 0x000fc800078e0a1d */
[----:B------:R-:W-:Y:S01]  /*1470*/  IMAD R55, R22, R58, R55 ;  /* 0x0000003a16377224 */ /* 0x000fe200078e0237 */
[----:B------:R-:W-:-:S04]  /*1480*/  @P3 IADD3 R9, R9, 0x1, RZ ;  /* 0x0000000109093810 */ /* 0x000fc80007ffe0ff */
[----:B------:R-:W-:Y:S01]  /*1490*/  ISETP.GT.U32.AND P3, PT, R22, R55, PT ;  /* 0x000000371600720c */ /* 0x000fe20003f64070 */
[----:B------:R-:W-:Y:S01]  /*14a0*/  FADD R42, R42, R59 ;  /* 0x0000003b2a2a7221 */ /* 0x000fe20000000000 */
[----:B------:R-:W-:Y:S01]  /*14b0*/  HADD2.F32 R59, -RZ, R30.H0_H0 ;  /* 0x2000001eff3b7230 */ /* 0x000fe20000004100 */
[----:B------:R-:W-:-:S10]  /*14c0*/  @!P1 IADD3 R10, R10, 0x1, RZ ;  /* 0x000000010a0a9810 */ /* 0x000fd40007ffe0ff */
[----:B------:R-:W-:-:S04]  /*14d0*/  @!P3 IADD3 R55, R55, -R22, RZ ;  /* 0x800000163737b210 */ /* 0x000fc80007ffe0ff */
[----:B------:R-:W-:Y:S02]  /*14e0*/  ISETP.GE.U32.AND P1, PT, R55, R22, PT ;  /* 0x000000163700720c */ /* 0x000fe40003f26070 */
[----:B------:R-:W-:Y:S01]  /*14f0*/  IABS R55, R25 ;  /* 0x0000001900377213 */ /* 0x000fe20000000000 */
[----:B------:R-:W-:Y:S01]  /*1500*/  FADD R44, R44, R59 ;  /* 0x0000003b2c2c7221 */ /* 0x000fe20000000000 */
[----:B------:R-:W-:-:S03]  /*1510*/  HADD2.F32 R59, -RZ, R30.H1_H1 ;  /* 0x3000001eff3b7230 */ /* 0x000fc60000004100 */
[----:B------:R-:W-:-:S04]  /*1520*/  IMAD.HI.U32 R30, R23, R55, RZ ;  /* 0x00000037171e7227 */ /* 0x000fc800078e00ff */
[----:B------:R-:W-:-:S04]  /*1530*/  IMAD.MOV R58, RZ, RZ, -R30 ;  /* 0x000000ffff3a7224 */ /* 0x000fc800078e0a1e */
[----:B------:R-:W-:Y:S01]  /*1540*/  IMAD R55, R22, R58, R55 ;  /* 0x0000003a16377224 */ /* 0x000fe200078e0237 */
[----:B------:R-:W-:-:S04]  /*1550*/  @P2 IADD3 R10, R10, 0x1, RZ ;  /* 0x000000010a0a2810 */ /* 0x000fc80007ffe0ff */
[----:B------:R-:W-:Y:S01]  /*1560*/  ISETP.GT.U32.AND P2, PT, R22, R55, PT ;  /* 0x000000371600720c */ /* 0x000fe20003f44070 */
[--C-:B------:R-:W-:Y:S01]  /*1570*/  HADD2.F32 R58, -RZ, R31.reuse.H1_H1 ;  /* 0x3000001fff3a7230 */ /* 0x100fe20000004100 */
[----:B------:R-:W-:Y:S01]  /*1580*/  @!P4 IADD3 R11, R11, 0x1, RZ ;  /* 0x000000010b0bc810 */ /* 0x000fe20007ffe0ff */
[----:B------:R-:W-:Y:S01]  /*1590*/  FADD R46, R46, R59 ;  /* 0x0000003b2e2e7221 */ /* 0x000fe20000000000 */
[----:B------:R-:W-:Y:S02]  /*15a0*/  HADD2.F32 R59, -RZ, R31.H0_H0 ;  /* 0x2000001fff3b7230 */ /* 0x000fe40000004100 */
[----:B------:R-:W-:-:S07]  /*15b0*/  FADD R39, R39, R58 ;  /* 0x0000003a27277221 */ /* 0x000fce0000000000 */
[----:B------:R-:W-:-:S04]  /*15c0*/  @!P2 IADD3 R55, R55, -R22, RZ ;  /* 0x800000163737a210 */ /* 0x000fc80007ffe0ff */
[----:B------:R-:W-:Y:S02]  /*15d0*/  ISETP.GE.U32.AND P4, PT, R55, R22, PT ;  /* 0x000000163700720c */ /* 0x000fe40003f86070 */
[----:B------:R-:W-:Y:S01]  /*15e0*/  IABS R55, R4 ;  /* 0x0000000400377213 */ /* 0x000fe20000000000 */
[----:B---3--:R-:W-:-:S04]  /*15f0*/  HADD2.F32 R58, -RZ, R12.H0_H0 ;  /* 0x2000000cff3a7230 */ /* 0x008fc80000004100 */
[----:B------:R-:W-:Y:S01]  /*1600*/  IMAD.HI.U32 R31, R23, R55, RZ ;  /* 0x00000037171f7227 */ /* 0x000fe200078e00ff */
[----:B------:R-:W-:-:S03]  /*1610*/  FFMA R41, R58, 0.125, R41 ;  /* 0x3e0000003a297823 */ /* 0x000fc60000000029 */
        /* <DEDUP_REMOVED lines=20> */
[----:B------:R-:W-:Y:S01]  /*1760*/  IABS R55, R35 ;  /* 0x0000002300377213 */ /* 0x000fe20000000000 */
[----:B------:R-:W-:Y:S01]  /*1770*/  HADD2.F32 R59, -RZ, R13.H0_H0 ;  /* 0x2000000dff3b7230 */ /* 0x000fe20000004100 */
[----:B------:R-:W-:-:S03]  /*1780*/  FFMA R37, R58, 0.125, R37 ;  /* 0x3e0000003a257823 */ /* 0x000fc60000000025 */
[----:B------:R-:W-:-:S04]  /*1790*/  IMAD.HI.U32 R13, R23, R55, RZ ;  /* 0x00000037170d7227 */ /* 0x000fc800078e00ff */
[----:B------:R-:W-:-:S04]  /*17a0*/  IMAD.MOV R58, RZ, RZ, -R13 ;  /* 0x000000ffff3a7224 */ /* 0x000fc800078e0a0d */
[----:B------:R-:W-:Y:S01]  /*17b0*/  IMAD R55, R22, R58, R55 ;  /* 0x0000003a16377224 */ /* 0x000fe200078e0237 */
[----:B------:R-:W-:-:S04]  /*17c0*/  @P1 IADD3 R29, R29, 0x1, RZ ;  /* 0x000000011d1d1810 */ /* 0x000fc80007ffe0ff */
[----:B------:R-:W-:Y:S01]  /*17d0*/  ISETP.GT.U32.AND P1, PT, R22, R55, PT ;  /* 0x000000371600720c */ /* 0x000fe20003f24070 */
[----:B------:R-:W-:Y:S01]  /*17e0*/  FFMA R42, R59, 0.125, R42 ;  /* 0x3e0000003b2a7823 */ /* 0x000fe2000000002a */
[----:B------:R-:W-:Y:S01]  /*17f0*/  HADD2.F32 R59, -RZ, R14.H0_H0 ;  /* 0x2000000eff3b7230 */ /* 0x000fe20000004100 */
[----:B------:R-:W-:-:S10]  /*1800*/  @!P2 IADD3 R30, R30, 0x1, RZ ;  /* 0x000000011e1ea810 */ /* 0x000fd40007ffe0ff */
[----:B------:R-:W-:-:S04]  /*1810*/  @!P1 IADD3 R55, R55, -R22, RZ ;  /* 0x8000001637379210 */ /* 0x000fc80007ffe0ff */
[----:B------:R-:W-:Y:S02]  /*1820*/  ISETP.GE.U32.AND P2, PT, R55, R22, PT ;  /* 0x000000163700720c */ /* 0x000fe40003f46070 */
[----:B------:R-:W-:Y:S01]  /*1830*/  IABS R55, R34 ;  /* 0x0000002200377213 */ /* 0x000fe20000000000 */
[----:B------:R-:W-:Y:S01]  /*1840*/  FFMA R44, R59, 0.125, R44 ;  /* 0x3e0000003b2c7823 */ /* 0x000fe2000000002c */
        /* <DEDUP_REMOVED lines=8> */
[----:B------:R-:W-:Y:S01]  /*18d0*/  FFMA R46, R59, 0.125, R46 ;  /* 0x3e0000003b2e7823 */ /* 0x000fe2000000002e */
[----:B------:R-:W-:Y:S02]  /*18e0*/  HADD2.F32 R59, -RZ, R15.H0_H0 ;  /* 0x2000000fff3b7230 */ /* 0x000fe40000004100 */
[----:B------:R-:W-:-:S07]  /*18f0*/  FFMA R39, R58, 0.125, R39 ;  /* 0x3e0000003a277823 */ /* 0x000fce0000000027 */
[----:B------:R-:W-:-:S04]  /*1900*/  @!P4 IADD3 R55, R55, -R22, RZ ;  /* 0x800000163737c210 */ /* 0x000fc80007ffe0ff */
[----:B------:R-:W-:Y:S02]  /*1910*/  ISETP.GE.U32.AND P5, PT, R55, R22, PT ;  /* 0x000000163700720c */ /* 0x000fe40003fa6070 */
[----:B------:R-:W-:Y:S01]  /*1920*/  IABS R55, R5 ;  /* 0x0000000500377213 */ /* 0x000fe20000000000 */
[----:B-----5:R-:W-:-:S04]  /*1930*/  HADD2.F32 R58, -RZ, R16.H0_H0 ;  /* 0x20000010ff3a7230 */ /* 0x020fc80000004100 */
[----:B------:R-:W-:Y:S01]  /*1940*/  IMAD.HI.U32 R15, R23, R55, RZ ;  /* 0x00000037170f7227 */ /* 0x000fe200078e00ff */
[----:B------:R-:W-:-:S03]  /*1950*/  FADD R41, R58, R41 ;  /* 0x000000293a297221 */ /* 0x000fc60000000000 */
[----:B------:R-:W-:-:S04]  /*1960*/  IMAD.MOV R58, RZ, RZ, -R15 ;  /* 0x000000ffff3a7224 */ /* 0x000fc800078e0a0f */
[----:B------:R-:W-:Y:S01]  /*1970*/  IMAD R55, R22, R58, R55 ;  /* 0x0000003a16377224 */ /* 0x000fe200078e0237 */
[----:B------:R-:W-:-:S04]  /*1980*/  @P6 IADD3 R31, R31, 0x1, RZ ;  /* 0x000000011f1f6810 */ /* 0x000fc80007ffe0ff */
[----:B------:R-:W-:Y:S02]  /*1990*/  ISETP.GT.U32.AND P6, PT, R22, R55, PT ;  /* 0x000000371600720c */ /* 0x000fe40003fc4070 */
[----:B------:R-:W-:Y:S02]  /*19a0*/  IABS R58, R27 ;  /* 0x0000001b003a7213 */ /* 0x000fe40000000000 */
[----:B------:R-:W-:-:S09]  /*19b0*/  @!P0 IADD3 R12, R12, 0x1, RZ ;  /* 0x000000010c0c8810 */ /* 0x000fd20007ffe0ff */
[----:B------:R-:W-:-:S04]  /*19c0*/  @!P6 IADD3 R55, R55, -R22, RZ ;  /* 0x800000163737e210 */ /* 0x000fc80007ffe0ff */
[----:B------:R-:W-:Y:S01]  /*19d0*/  ISETP.GE.U32.AND P0, PT, R55, R22, PT ;  /* 0x000000163700720c */ /* 0x000fe20003f06070 */
[----:B------:R-:W-:Y:S02]  /*19e0*/  HADD2.F32 R55, -RZ, R16.H1_H1 ;  /* 0x30000010ff377230 */ /* 0x000fe40000004100 */
[----:B------:R-:W-:-:S04]  /*19f0*/  IMAD.HI.U32 R16, R23, R58, RZ ;  /* 0x0000003a17107227 */ /* 0x000fc800078e00ff */
[----:B------:R-:W-:-:S04]  /*1a00*/  IMAD.MOV R61, RZ, RZ, -R16 ;  /* 0x000000ffff3d7224 */ /* 0x000fc800078e0a10 */
[----:B------:R-:W-:Y:S01]  /*1a10*/  IMAD R61, R22, R61, R58 ;  /* 0x0000003d163d7224 */ /* 0x000fe200078e023a */
[----:B------:R-:W-:-:S04]  /*1a20*/  @P3 IADD3 R12, R12, 0x1, RZ ;  /* 0x000000010c0c3810 */ /* 0x000fc80007ffe0ff */
[----:B------:R-:W-:Y:S01]  /*1a30*/  ISETP.GT.U32.AND P3, PT, R22, R61, PT ;  /* 0x0000003d1600720c */ /* 0x000fe20003f64070 */
[----:B------:R-:W-:Y:S01]  /*1a40*/  FADD R55, R55, R36 ;  /* 0x0000002437377221 */ /* 0x000fe20000000000 */
[----:B------:R-:W-:Y:S02]  /*1a50*/  IABS R36, R3 ;  /* 0x0000000300247213 */ /* 0x000fe40000000000 */
[----:B------:R-:W-:-:S03]  /*1a60*/  @!P1 IADD3 R13, R13, 0x1, RZ ;  /* 0x000000010d0d9810 */ /* 0x000fc60007ffe0ff */
[----:B------:R-:W-:-:S06]  /*1a70*/  IMAD.HI.U32 R23, R23, R36, RZ ;  /* 0x0000002417177227 */ /* 0x000fcc00078e00ff */
[----:B------:R-:W-:-:S04]  /*1a80*/  @!P3 IADD3 R61, R61, -R22, RZ ;  /* 0x800000163d3db210 */ /* 0x000fc80007ffe0ff */
[----:B------:R-:W-:Y:S01]  /*1a90*/  ISETP.GE.U32.AND P1, PT, R61, R22, PT ;  /* 0x000000163d00720c */ /* 0x000fe20003f26070 */
[----:B------:R-:W-:-:S04]  /*1aa0*/  IMAD.MOV R61, RZ, RZ, -R23 ;  /* 0x000000ffff3d7224 */ /* 0x000fc800078e0a17 */
[----:B------:R-:W-:Y:S01]  /*1ab0*/  IMAD R61, R22, R61, R36 ;  /* 0x0000003d163d7224 */ /* 0x000fe200078e0224 */
[----:B------:R-:W-:-:S04]  /*1ac0*/  @P2 IADD3 R13, R13, 0x1, RZ ;  /* 0x000000010d0d2810 */ /* 0x000fc80007ffe0ff */
[----:B------:R-:W-:Y:S02]  /*1ad0*/  ISETP.GT.U32.AND P2, PT, R22, R61, PT ;  /* 0x0000003d1600720c */ /* 0x000fe40003f44070 */
[----:B------:R-:W-:-:S11]  /*1ae0*/  @!P4 IADD3 R14, R14, 0x1, RZ ;  /* 0x000000010e0ec810 */ /* 0x000fd60007ffe0ff */
[----:B------:R-:W-:-:S04]  /*1af0*/  @!P2 IADD3 R61, R61, -R22, RZ ;  /* 0x800000163d3da210 */ /* 0x000fc80007ffe0ff */
[----:B------:R-:W-:Y:S02]  /*1b00*/  ISETP.GE.U32.AND P4, PT, R61, R22, PT ;  /* 0x000000163d00720c */ /* 0x000fe40003f86070 */
[----:B------:R-:W-:Y:S02]  /*1b10*/  LOP3.LUT R22, R51, c[0x0][0x1a0], RZ, 0x3c, !PT ;  /* 0x0000680033167a12 */ /* 0x000fe400078e3cff */
[----:B------:R-:W-:Y:S02]  /*1b20*/  @P5 IADD3 R14, R14, 0x1, RZ ;  /* 0x000000010e0e5810 */ /* 0x000fe40007ffe0ff */
[----:B------:R-:W-:Y:S02]  /*1b30*/  ISETP.GE.AND P5, PT, R22, RZ, PT ;  /* 0x000000ff1600720c */ /* 0x000fe40003fa6270 */
[----:B------:R-:W-:Y:S02]  /*1b40*/  LOP3.LUT R22, R40, c[0x0][0x1a0], RZ, 0x3c, !PT ;  /* 0x0000680028167a12 */ /* 0x000fe400078e3cff */
[----:B------:R-:W-:-:S02]  /*1b50*/  @!P6 IADD3 R15, R15, 0x1, RZ ;  /* 0x000000010f0fe810 */ /* 0x000fc40007ffe0ff */
[----:B------:R-:W-:Y:S02]  /*1b60*/  ISETP.GE.AND P6, PT, R22, RZ, PT ;  /* 0x000000ff1600720c */ /* 0x000fe40003fc6270 */
        /* <DEDUP_REMOVED lines=15> */
[----:B------:R-:W-:Y:S01]  /*1c60*/  LOP3.LUT R22, R25, c[0x0][0x1a0], RZ, 0x3c, !PT ;  /* 0x0000680019167a12 */ /* 0x000fe200078e3cff */
[----:B------:R-:W-:-:S03]  /*1c70*/  @!P5 IMAD.MOV R7, RZ, RZ, -R7 ;  /* 0x000000ffff07d224 */ /* 0x000fc600078e0a07 */
[----:B------:R-:W-:Y:S02]  /*1c80*/  ISETP.GE.AND P5, PT, R22, RZ, PT ;  /* 0x000000ff1600720c */ /* 0x000fe40003fa6270 */
[----:B------:R-:W-:Y:S02]  /*1c90*/  LOP3.LUT R22, R4, c[0x0][0x1a0], RZ, 0x3c, !PT ;  /* 0x0000680004167a12 */ /* 0x000fe400078e3cff */
[----:B------:R-:W-:Y:S02]  /*1ca0*/  @!P6 IADD3 R8, -R8, RZ, RZ ;  /* 0x000000ff0808e210 */ /* 0x000fe40007ffe1ff */
        /* <DEDUP_REMOVED lines=12> */
[----:B------:R-:W-:Y:S01]  /*1d70*/  ISETP.GE.AND P2, PT, R22, RZ, PT ;  /* 0x000000ff1600720c */ /* 0x000fe20003f46270 */
[----:B------:R-:W-:Y:S01]  /*1d80*/  @!P6 IMAD.MOV R31, RZ, RZ, -R31 ;  /* 0x000000ffff1fe224 */ /* 0x000fe200078e0a1f */
[----:B------:R-:W-:Y:S01]  /*1d90*/  LOP3.LUT R22, R27, c[0x0][0x1a0], RZ, 0x3c, !PT ;  /* 0x000068001b167a12 */ /* 0x000fe200078e3cff */
[----:B------:R-:W-:Y:S01]  /*1da0*/  @!P4 IMAD.MOV R29, RZ, RZ, -R29 ;  /* 0x000000ffff1dc224 */ /* 0x000fe200078e0a1d */
[----:B------:R-:W-:-:S02]  /*1db0*/  ISETP.NE.AND P6, PT, RZ, c[0x0][0x1a0], PT ;  /* 0x00006800ff007a0c */ /* 0x000fc40003fc5270 */
[----:B------:R-:W-:Y:S02]  /*1dc0*/  LOP3.LUT R61, RZ, c[0x0][0x1a0], RZ, 0x33, !PT ;  /* 0x00006800ff3d7a12 */ /* 0x000fe400078e33ff */
[----:B------:R-:W-:Y:S02]  /*1dd0*/  ISETP.GE.AND P4, PT, R22, RZ, PT ;  /* 0x000000ff1600720c */ /* 0x000fe40003f86270 */
[----:B------:R-:W-:Y:S02]  /*1de0*/  LOP3.LUT R22, R3, c[0x0][0x1a0], RZ, 0x3c, !PT ;  /* 0x0000680003167a12 */ /* 0x000fe400078e3cff */
[----:B------:R-:W-:Y:S02]  /*1df0*/  SEL R6, R61, R6, !P6 ;  /* 0x000000063d067207 */ /* 0x000fe40007000000 */
[----:B------:R-:W-:Y:S02]  /*1e00*/  @!P5 IADD3 R30, -R30, RZ, RZ ;  /* 0x000000ff1e1ed210 */ /* 0x000fe40007ffe1ff */
[----:B------:R-:W-:Y:S01]  /*1e10*/  ISETP.GE.AND P5, PT, R22, RZ, PT ;  /* 0x000000ff1600720c */ /* 0x000fe20003fa6270 */
[----:B------:R-:W-:Y:S01]  /*1e20*/  ULDC UR4, c[0x0][0x1a8] ;  /* 0x00006a0000047ab9 */ /* 0x000fe20000000800 */
[----:B------:R-:W-:Y:S01]  /*1e30*/  IADD3 R22, -R6, RZ, RZ ;  /* 0x000000ff06167210 */ /* 0x000fe20007ffe1ff */
[----:B------:R-:W-:Y:S01]  /*1e40*/  ULDC UR5, c[0x0][0x1a4] ;  /* 0x0000690000057ab9 */ /* 0x000fe20000000800 */
[----:B------:R-:W-:Y:S01]  /*1e50*/  @!P0 IADD3 R12, -R12, RZ, RZ ;  /* 0x000000ff0c0c8210 */ /* 0x000fe20007ffe1ff */
[----:B------:R-:W-:Y:S01]  /*1e60*/  UIMAD UR4, UR4, UR5, URZ ;  /* 0x00000005040472a4 */ /* 0x000fe2000f8e023f */
[----:B------:R-:W-:Y:S01]  /*1e70*/  ISETP.GE.AND P0, PT, R43, 0x280, PT ;  /* 0x000002802b00780c */ /* 0x000fe20003f06270 */
[----:B------:R-:W-:-:S02]  /*1e80*/  IMAD R22, R22, c[0x0][0x1a0], R45 ;  /* 0x0000680016167a24 */ /* 0x000fc400078e022d */
[----:B------:R-:W-:Y:S01]  /*1e90*/  @!P3 IMAD.MOV R13, RZ, RZ, -R13 ;  /* 0x000000ffff0db224 */ /* 0x000fe200078e0a0d */
[----:B------:R-:W-:Y:S01]  /*1ea0*/  UIMAD UR5, UR4, 0x280, URZ ;  /* 0x00000280040578a4 */ /* 0x000fe2000f8e023f */
[----:B------:R-:W-:Y:S01]  /*1eb0*/  ISETP.LT.AND P3, PT, R45, c[0x0][0x1ac], !P0 ;  /* 0x00006b002d007a0c */ /* 0x000fe20004761270 */
[----:B------:R-:W-:Y:S01]  /*1ec0*/  IMAD R45, R43, UR4, R22 ;  /* 0x000000042b2d7c24 */ /* 0x000fe2000f8e0216 */
[----:B------:R-:W-:-:S03]  /*1ed0*/  SEL R7, R61, R7, !P6 ;  /* 0x000000073d077207 */ /* 0x000fc60007000000 */
[----:B------:R-:W-:Y:S01]  /*1ee0*/  IMAD R45, R6, UR5, R45 ;  /* 0x00000005062d7c24 */ /* 0x000fe2000f8e022d */
[----:B------:R-:W-:Y:S02]  /*1ef0*/  IADD3 R6, -R7, RZ, RZ ;  /* 0x000000ff07067210 */ /* 0x000fe40007ffe1ff */
[----:B------:R-:W-:Y:S02]  /*1f00*/  SEL R8, R61, R8, !P6 ;  /* 0x000000083d087207 */ /* 0x000fe40007000000 */
[----:B------:R-:W-:Y:S01]  /*1f10*/  @!P2 IADD3 R15, -R15, RZ, RZ ;  /* 0x000000ff0f0fa210 */ /* 0x000fe20007ffe1ff */
[----:B------:R-:W-:Y:S01]  /*1f20*/  IMAD R6, R6, c[0x0][0x1a0], R51 ;  /* 0x0000680006067a24 */ /* 0x000fe200078e0233 */
[----:B------:R-:W-:Y:S01]  /*1f30*/  ISETP.LT.AND P2, PT, R51, c[0x0][0x1ac], !P0 ;  /* 0x00006b0033007a0c */ /* 0x000fe20004741270 */
[----:B------:R-:W-:Y:S01]  /*1f40*/  IMAD.MOV R51, RZ, RZ, -R8 ;  /* 0x000000ffff337224 */ /* 0x000fe200078e0a08 */
[----:B------:R-:W-:Y:S01]  /*1f50*/  @!P1 IADD3 R14, -R14, RZ, RZ ;  /* 0x000000ff0e0e9210 */ /* 0x000fe20007ffe1ff */
[----:B------:R-:W-:Y:S01]  /*1f60*/  HADD2.F32 R36, -RZ, R17.H1_H1 ;  /* 0x30000011ff247230 */ /* 0x000fe20000004100 */
[----:B------:R-:W-:Y:S01]  /*1f70*/  ISETP.LT.AND P1, PT, R40, c[0x0][0x1ac], !P0 ;  /* 0x00006b0028007a0c */ /* 0x000fe20004721270 */
[----:B------:R-:W-:Y:S01]  /*1f80*/  IMAD R40, R51, c[0x0][0x1a0], R40 ;  /* 0x0000680033287a24 */ /* 0x000fe200078e0228 */
[----:B------:R-:W-:Y:S01]  /*1f90*/  SEL R10, R61, R10, !P6 ;  /* 0x0000000a3d0a7207 */ /* 0x000fe20007000000 */
[----:B------:R-:W-:Y:S01]  /*1fa0*/  HADD2.F32 R51, -RZ, R19.H0_H0 ;  /* 0x20000013ff337230 */ /* 0x000fe20000004100 */
[----:B------:R-:W-:Y:S01]  /*1fb0*/  FADD R41, R54, R41 ;  /* 0x0000002936297221 */ /* 0x000fe20000000000 */
[----:B------:R-:W-:Y:S01]  /*1fc0*/  FADD R56, R56, R55 ;  /* 0x0000003738387221 */ /* 0x000fe20000000000 */
[----:B------:R-:W-:Y:S01]  /*1fd0*/  FFMA R38, R59, 0.125, R38 ;  /* 0x3e0000003b267823 */ /* 0x000fe20000000026 */
[----:B------:R-:W-:Y:S01]  /*1fe0*/  SHF.L.U32 R47, R47, 0x1, RZ ;  /* 0x000000012f2f7819 */ /* 0x000fe200000006ff */
[----:B------:R-:W-:Y:S01]  /*1ff0*/  FADD R36, R36, R37 ;  /* 0x0000002524247221 */ /* 0x000fe20000000000 */
[----:B------:R-:W-:Y:S01]  /*2000*/  SEL R9, R61, R9, !P6 ;  /* 0x000000093d097207 */ /* 0x000fe20007000000 */
[----:B------:R-:W-:Y:S01]  /*2010*/  @!P4 IMAD.MOV R16, RZ, RZ, -R16 ;  /* 0x000000ffff10c224 */ /* 0x000fe200078e0a10 */
[----:B------:R-:W-:Y:S01]  /*2020*/  IADD3 R37, -R10, RZ, RZ ;  /* 0x000000ff0a257210 */ /* 0x000fe20007ffe1ff */
[----:B------:R-:W-:Y:S01]  /*2030*/  HADD2.F32 R59, -RZ, R17.H0_H0 ;  /* 0x20000011ff3b7230 */ /* 0x000fe20000004100 */
[----:B------:R-:W-:Y:S01]  /*2040*/  @!P5 IADD3 R23, -R23, RZ, RZ ;  /* 0x000000ff1717d210 */ /* 0x000fe20007ffe1ff */
[----:B------:R-:W-:Y:S01]  /*2050*/  FADD R38, R51, R38 ;  /* 0x0000002633267221 */ /* 0x000fe20000000000 */
[----:B------:R-:W-:Y:S01]  /*2060*/  F2FP.F16.F32.PACK_AB R41, R56, R41 ;  /* 0x000000293829723e */ /* 0x000fe200000000ff */
[----:B------:R-:W0:Y:S01]  /*2070*/  LDS.U16 R51, [R47] ;  /* 0x000000002f337984 */ /* 0x000e220000000400 */
[----:B------:R-:W-:Y:S01]  /*2080*/  IADD3 R17, -R9, RZ, RZ ;  /* 0x000000ff09117210 */ /* 0x000fe20007ffe1ff */
[----:B------:R-:W-:Y:S01]  /*2090*/  FADD R33, R33, R36 ;  /* 0x0000002421217221 */ /* 0x000fe20000000000 */
[----:B------:R-:W-:Y:S01]  /*20a0*/  ISETP.LT.AND P5, PT, R26, c[0x0][0x1ac], !P0 ;  /* 0x00006b001a007a0c */ /* 0x000fe200047a1270 */
[----:B------:R-:W-:Y:S01]  /*20b0*/  IMAD R26, R37, c[0x0][0x1a0], R26 ;  /* 0x00006800251a7a24 */ /* 0x000fe200078e021a */
[----:B------:R-:W-:Y:S01]  /*20c0*/  SEL R11, R61, R11, !P6 ;  /* 0x0000000b3d0b7207 */ /* 0x000fe20007000000 */
[----:B------:R-:W-:Y:S01]  /*20d0*/  FADD R21, R21, R38 ;  /* 0x0000002615157221 */ /* 0x000fe20000000000 */
[C---:B------:R-:W-:Y:S01]  /*20e0*/  SEL R28, R61.reuse, R28, !P6 ;  /* 0x0000001c3d1c7207 */ /* 0x040fe20007000000 */
[----:B------:R-:W-:Y:S01]  /*20f0*/  HADD2.F32 R37, -RZ, R18.H1_H1 ;  /* 0x30000012ff257230 */ /* 0x000fe20000004100 */
[----:B------:R-:W-:-:S02]  /*2100*/  SEL R29, R61, R29, !P6 ;  /* 0x0000001d3d1d7207 */ /* 0x000fc40007000000 */
[C---:B------:R-:W-:Y:S02]  /*2110*/  SEL R30, R61.reuse, R30, !P6 ;  /* 0x0000001e3d1e7207 */ /* 0x040fe40007000000 */
[C---:B------:R-:W-:Y:S02]  /*2120*/  SEL R31, R61.reuse, R31, !P6 ;  /* 0x0000001f3d1f7207 */ /* 0x040fe40007000000 */
[C---:B------:R-:W-:Y:S02]  /*2130*/  SEL R12, R61.reuse, R12, !P6 ;  /* 0x0000000c3d0c7207 */ /* 0x040fe40007000000 */
[C---:B------:R-:W-:Y:S02]  /*2140*/  SEL R13, R61.reuse, R13, !P6 ;  /* 0x0000000d3d0d7207 */ /* 0x040fe40007000000 */
[C---:B------:R-:W-:Y:S02]  /*2150*/  SEL R14, R61.reuse, R14, !P6 ;  /* 0x0000000e3d0e7207 */ /* 0x040fe40007000000 */
[----:B------:R-:W-:-:S02]  /*2160*/  SEL R15, R61, R15, !P6 ;  /* 0x0000000f3d0f7207 */ /* 0x000fc40007000000 */
[C---:B------:R-:W-:Y:S02]  /*2170*/  SEL R16, R61.reuse, R16, !P6 ;  /* 0x000000103d107207 */ /* 0x040fe40007000000 */
[----:B------:R-:W-:Y:S02]  /*2180*/  SEL R23, R61, R23, !P6 ;  /* 0x000000173d177207 */ /* 0x000fe40007000000 */
[----:B------:R-:W-:Y:S01]  /*2190*/  ISETP.LT.AND P6, PT, R52, c[0x0][0x1ac], !P0 ;  /* 0x00006b0034007a0c */ /* 0x000fe200047c1270 */
[----:B------:R-:W-:Y:S01]  /*21a0*/  IMAD R52, R17, c[0x0][0x1a0], R52 ;  /* 0x0000680011347a24 */ /* 0x000fe200078e0234 */
[C---:B------:R-:W-:Y:S02]  /*21b0*/  PRMT R36, R41.reuse, 0x7610, R36 ;  /* 0x0000761029247816 */ /* 0x040fe40000000024 */
[----:B------:R-:W-:Y:S01]  /*21c0*/  PRMT R38, R41, 0x7632, R38 ;  /* 0x0000763229267816 */ /* 0x000fe20000000026 */
[----:B------:R-:W-:Y:S01]  /*21d0*/  HADD2.F32 R17, -RZ, R18.H0_H0 ;  /* 0x20000012ff117230 */ /* 0x000fe20000004100 */
[----:B------:R-:W1:Y:S01]  /*21e0*/  LDS.U16 R41, [R47+0x208] ;  /* 0x000208002f297984 */ /* 0x000e620000000400 */
[----:B------:R-:W-:Y:S01]  /*21f0*/  FADD R59, R59, R42 ;  /* 0x0000002a3b3b7221 */ /* 0x000fe20000000000 */
[----:B------:R-:W-:Y:S01]  /*2200*/  IMAD R18, R43, UR4, R6 ;  /* 0x000000042b127c24 */ /* 0x000fe2000f8e0206 */
[----:B------:R-:W-:Y:S01]  /*2210*/  FADD R37, R37, R46 ;  /* 0x0000002e25257221 */ /* 0x000fe20000000000 */
[----:B------:R-:W-:Y:S01]  /*2220*/  HADD2.F32 R6, -RZ, R19.H1_H1 ;  /* 0x30000013ff067230 */ /* 0x000fe20000004100 */
[----:B------:R-:W-:Y:S01]  /*2230*/  FADD R32, R32, R59 ;  /* 0x0000003b20207221 */ /* 0x000fe20000000000 */
[----:B------:R-:W-:Y:S01]  /*2240*/  IMAD R19, R7, UR5, R18 ;  /* 0x0000000507137c24 */ /* 0x000fe2000f8e0212 */
[----:B------:R-:W-:-:S02]  /*2250*/  FADD R7, R20, R37 ;  /* 0x0000002514077221 */ /* 0x000fc40000000000 */
[----:B------:R-:W-:Y:S01]  /*2260*/  FADD R18, R6, R39 ;  /* 0x0000002706127221 */ /* 0x000fe20000000000 */
[----:B------:R-:W-:Y:S01]  /*2270*/  LDS.U16 R37, [R47+0x618] ;  /* 0x000618002f257984 */ /* 0x000fe20000000400 */
[----:B------:R-:W-:-:S03]  /*2280*/  F2FP.F16.F32.PACK_AB R20, R33, R32 ;  /* 0x000000202114723e */ /* 0x000fc600000000ff */
[----:B------:R-:W2:Y:S01]  /*2290*/  LDS.U16 R39, [R47+0x410] ;  /* 0x000410002f277984 */ /* 0x000ea20000000400 */
[----:B------:R-:W-:-:S03]  /*22a0*/  FADD R17, R17, R44 ;  /* 0x0000002c11117221 */ /* 0x000fc60000000000 */
[----:B------:R-:W3:Y:S01]  /*22b0*/  LDS.U16 R32, [R47+0x820] ;  /* 0x000820002f207984 */ /* 0x000ee20000000400 */
[----:B------:R-:W-:Y:S01]  /*22c0*/  FADD R6, R24, R17 ;  /* 0x0000001118067221 */ /* 0x000fe20000000000 */
[----:B------:R-:W-:Y:S02]  /*22d0*/  FADD R18, R57, R18 ;  /* 0x0000001239127221 */ /* 0x000fe40000000000 */
[----:B------:R-:W4:Y:S02]  /*22e0*/  LDS.U16 R33, [R47+0xa28] ;  /* 0x000a28002f217984 */ /* 0x000f240000000400 */
[----:B------:R-:W-:Y:S02]  /*22f0*/  F2FP.F16.F32.PACK_AB R6, R7, R6 ;  /* 0x000000060706723e */ /* 0x000fe400000000ff */
[----:B------:R-:W-:Y:S01]  /*2300*/  F2FP.F16.F32.PACK_AB R18, R18, R21 ;  /* 0x000000151212723e */ /* 0x000fe200000000ff */
[----:B------:R-:W5:Y:S01]  /*2310*/  LDS.U16 R24, [R47+0xc30] ;  /* 0x000c30002f187984 */ /* 0x000f620000000400 */
[----:B------:R-:W-:-:S02]  /*2320*/  PRMT R7, R20, 0x7632, R7 ;  /* 0x0000763214077816 */ /* 0x000fc40000000007 */
[C---:B------:R-:W-:Y:S01]  /*2330*/  PRMT R42, R6.reuse, 0x7610, R42 ;  /* 0x00007610062a7816 */ /* 0x040fe2000000002a */
[----:B------:R-:W0:Y:S01]  /*2340*/  LDS.U16 R17, [R47+0xe38] ;  /* 0x000e38002f117984 */ /* 0x000e220000000400 */
[----:B------:R-:W-:Y:S02]  /*2350*/  PRMT R44, R6, 0x7632, R44 ;  /* 0x00007632062c7816 */ /* 0x000fe4000000002c */
[C---:B------:R-:W-:Y:S01]  /*2360*/  PRMT R46, R18.reuse, 0x7610, R46 ;  /* 0x00007610122e7816 */ /* 0x040fe2000000002e */
[----:B------:R-:W-:Y:S06]  /*2370*/  BAR.SYNC 0x0 ;  /* 0x0000000000007b1d */ /* 0x000fec0000000000 */
[----:B------:R-:W-:Y:S01]  /*2380*/  PRMT R54, R18, 0x7632, R54 ;  /* 0x0000763212367816 */ /* 0x000fe20000000036 */
[----:B------:R1:W-:Y:S01]  /*2390*/  STS.U16 [R0+0x6], R7 ;  /* 0x0000060700007388 */ /* 0x0003e20000000400 */
[----:B------:R-:W-:-:S02]  /*23a0*/  IMAD R52, R43, UR4, R52 ;  /* 0x000000042b347c24 */ /* 0x000fc4000f8e0234 */
[----:B------:R-:W-:Y:S01]  /*23b0*/  IMAD.MOV R22, RZ, RZ, -R11 ;  /* 0x000000ffff167224 */ /* 0x000fe200078e0a0b */
[----:B------:R-:W-:Y:S01]  /*23c0*/  STS.U16 [R0], R36 ;  /* 0x0000002400007388 */ /* 0x000fe20000000400 */
[----:B------:R-:W-:-:S03]  /*23d0*/  IMAD.WIDE R18, R19, R2, c[0x0][0x198] ;  /* 0x0000660013127625 */ /* 0x000fc600078e0202 */
[----:B------:R-:W-:Y:S01]  /*23e0*/  STS.U16 [R0+0x2], R38 ;  /* 0x0000022600007388 */ /* 0x000fe20000000400 */
[----:B-1----:R-:W-:-:S03]  /*23f0*/  IMAD.WIDE R6, R45, R2, c[0x0][0x198] ;  /* 0x000066002d067625 */ /* 0x002fc600078e0202 */
[----:B------:R-:W-:Y:S04]  /*2400*/  STS.U16 [R0+0x4], R20 ;  /* 0x0000041400007388 */ /* 0x000fe80000000400 */
[----:B------:R-:W-:Y:S04]  /*2410*/  STS.U16 [R0+0x8], R42 ;  /* 0x0000082a00007388 */ /* 0x000fe80000000400 */
[----:B------:R-:W-:Y:S04]  /*2420*/  STS.U16 [R0+0xa], R44 ;  /* 0x00000a2c00007388 */ /* 0x000fe80000000400 */
[----:B------:R-:W-:Y:S04]  /*2430*/  STS.U16 [R0+0xc], R46 ;  /* 0x00000c2e00007388 */ /* 0x000fe80000000400 */
[----:B------:R-:W-:Y:S01]  /*2440*/  STS.U16 [R0+0xe], R54 ;  /* 0x00000e3600007388 */ /* 0x000fe20000000400 */
[----:B------:R-:W-:-:S03]  /*2450*/  IMAD R21, R43, UR4, R40 ;  /* 0x000000042b157c24 */ /* 0x000fc6000f8e0228 */
[----:B------:R-:W-:Y:S06]  /*2460*/  BAR.SYNC 0x0 ;  /* 0x0000000000007b1d */ /* 0x000fec0000000000 */
[----:B------:R-:W-:Y:S01]  /*2470*/  IADD3 R0, -R30, RZ, RZ ;  /* 0x000000ff1e007210 */ /* 0x000fe20007ffe1ff */
[----:B0-----:R0:W-:Y:S01]  /*2480*/  @P3 STG.E.U16 [R6.64], R51 ;  /* 0x0000003306003986 */ /* 0x0011e2000c101506 */
[----:B------:R-:W-:Y:S01]  /*2490*/  ISETP.LT.AND P4, PT, R53, c[0x0][0x1ac], !P0 ;  /* 0x00006b0035007a0c */ /* 0x000fe20004781270 */
[----:B------:R-:W-:Y:S01]  /*24a0*/  IMAD R22, R22, c[0x0][0x1a0], R53 ;  /* 0x0000680016167a24 */ /* 0x000fe200078e0235 */
[----:B------:R-:W-:Y:S01]  /*24b0*/  IADD3 R53, -R28, RZ, RZ ;  /* 0x000000ff1c357210 */ /* 0x000fe20007ffe1ff */
[----:B------:R-:W-:Y:S01]  /*24c0*/  IMAD R21, R8, UR5, R21 ;  /* 0x0000000508157c24 */ /* 0x000fe2000f8e0215 */
[----:B------:R1:W-:Y:S01]  /*24d0*/  @P2 STG.E.U16 [R18.64], R41 ;  /* 0x0000002912002986 */ /* 0x0003e2000c101506 */
[----:B------:R-:W-:Y:S01]  /*24e0*/  ISETP.LT.AND P3, PT, R50, c[0x0][0x1ac], !P0 ;  /* 0x00006b0032007a0c */ /* 0x000fe20004761270 */
[----:B0-----:R-:W-:-:S02]  /*24f0*/  IMAD R7, R9, UR5, R52 ;  /* 0x0000000509077c24 */ /* 0x001fc4000f8e0234 */
[----:B------:R-:W-:Y:S01]  /*2500*/  LDS.U16 R18, [R47+0x208] ;  /* 0x000208002f127984 */ /* 0x000fe20000000400 */
[----:B------:R-:W-:Y:S02]  /*2510*/  IMAD R9, R43, UR4, R26 ;  /* 0x000000042b097c24 */ /* 0x000fe4000f8e021a */
[----:B------:R-:W-:Y:S02]  /*2520*/  IMAD R26, R0, c[0x0][0x1a0], R25 ;  /* 0x00006800001a7a24 */ /* 0x000fe400078e0219 */
[----:B------:R-:W0:Y:S01]  /*2530*/  LDS.U16 R0, [R47] ;  /* 0x000000002f007984 */ /* 0x000e220000000400 */
[----:B-1----:R-:W-:Y:S01]  /*2540*/  IADD3 R19, -R31, RZ, RZ ;  /* 0x000000ff1f137210 */ /* 0x002fe20007ffe1ff */
[----:B------:R-:W-:Y:S02]  /*2550*/  IMAD.MOV R8, RZ, RZ, -R29 ;  /* 0x000000ffff087224 */ /* 0x000fe400078e0a1d */
[----:B------:R-:W-:Y:S02]  /*2560*/  IMAD R50, R53, c[0x0][0x1a0], R50 ;  /* 0x0000680035327a24 */ /* 0x000fe400078e0232 */
[----:B------:R-:W-:-:S02]  /*2570*/  IMAD R9, R10, UR5, R9 ;  /* 0x000000050a097c24 */ /* 0x000fc4000f8e0209 */
[----:B------:R-:W-:-:S04]  /*2580*/  IMAD.WIDE R20, R21, R2, c[0x0][0x198] ;  /* 0x0000660015147625 */ /* 0x000fc800078e0202 */
[-C--:B------:R-:W-:Y:S01]  /*2590*/  IMAD.WIDE R6, R7, R2.reuse, c[0x0][0x198] ;  /* 0x0000660007067625 */ /* 0x080fe200078e0202 */
[----:B--2---:R1:W-:Y:S03]  /*25a0*/  @P1 STG.E.U16 [R20.64], R39 ;  /* 0x0000002714001986 */ /* 0x0043e6000c101506 */
[----:B------:R-:W-:Y:S02]  /*25b0*/  IMAD R36, R8, c[0x0][0x1a0], R49 ;  /* 0x0000680008247a24 */ /* 0x000fe400078e0231 */
[----:B------:R-:W-:Y:S02]  /*25c0*/  IMAD R38, R19, c[0x0][0x1a0], R4 ;  /* 0x0000680013267a24 */ /* 0x000fe400078e0204 */
[----:B------:R-:W-:Y:S01]  /*25d0*/  IMAD.WIDE R8, R9, R2, c[0x0][0x198] ;  /* 0x0000660009087625 */ /* 0x000fe200078e0202 */
[----:B------:R2:W-:Y:S03]  /*25e0*/  @P6 STG.E.U16 [R6.64], R37 ;  /* 0x0000002506006986 */ /* 0x0005e6000c101506 */
[----:B------:R-:W-:-:S02]  /*25f0*/  IMAD R19, R43, UR4, R50 ;  /* 0x000000042b137c24 */ /* 0x000fc4000f8e0232 */
[----:B-1----:R-:W-:Y:S01]  /*2600*/  IMAD.MOV R21, RZ, RZ, -R12 ;  /* 0x000000ffff157224 */ /* 0x002fe200078e0a0c */
[----:B------:R-:W-:Y:S01]  /*2610*/  ISETP.LT.AND P6, PT, R4, c[0x0][0x1ac], !P0 ;  /* 0x00006b0004007a0c */ /* 0x000fe200047c1270 */
[----:B------:R-:W-:Y:S01]  /*2620*/  IMAD R19, R28, UR5, R19 ;  /* 0x000000051c137c24 */ /* 0x000fe2000f8e0213 */
[----:B---3--:R-:W-:Y:S01]  /*2630*/  @P5 STG.E.U16 [R8.64], R32 ;  /* 0x0000002008005986 */ /* 0x008fe2000c101506 */
[----:B------:R-:W-:Y:S01]  /*2640*/  ISETP.LT.AND P5, PT, R48, c[0x0][0x1ac], !P0 ;  /* 0x00006b0030007a0c */ /* 0x000fe200047a1270 */
[C---:B------:R-:W-:Y:S02]  /*2650*/  IMAD R4, R43.reuse, UR4, R36 ;  /* 0x000000042b047c24 */ /* 0x040fe4000f8e0224 */
[----:B--2---:R-:W-:Y:S01]  /*2660*/  IMAD R7, R43, UR4, R26 ;  /* 0x000000042b077c24 */ /* 0x004fe2000f8e021a */
[----:B------:R-:W-:Y:S01]  /*2670*/  IADD3 R6, -R13, RZ, RZ ;  /* 0x000000ff0d067210 */ /* 0x000fe20007ffe1ff */
[----:B------:R-:W-:Y:S01]  /*2680*/  IMAD R48, R21, c[0x0][0x1a0], R48 ;  /* 0x0000680015307a24 */ /* 0x000fe200078e0230 */
[----:B------:R-:W1:Y:S01]  /*2690*/  LDS.U16 R9, [R47+0x410] ;  /* 0x000410002f097984 */ /* 0x000e620000000400 */
[----:B------:R-:W-:-:S03]  /*26a0*/  IMAD.WIDE R20, R19, R2, c[0x0][0x198] ;  /* 0x0000660013147625 */ /* 0x000fc600078e0202 */
[----:B------:R-:W2:Y:S01]  /*26b0*/  LDS.U16 R8, [R47+0x618] ;  /* 0x000618002f087984 */ /* 0x000ea20000000400 */
[----:B------:R-:W-:Y:S02]  /*26c0*/  IMAD R19, R30, UR5, R7 ;  /* 0x000000051e137c24 */ /* 0x000fe4000f8e0207 */
[----:B------:R-:W-:Y:S01]  /*26d0*/  IMAD R28, R6, c[0x0][0x1a0], R35 ;  /* 0x00006800061c7a24 */ /* 0x000fe200078e0223 */
[----:B------:R-:W3:Y:S01]  /*26e0*/  LDS.U16 R7, [R47+0x820] ;  /* 0x000820002f077984 */ /* 0x000ee20000000400 */
[----:B------:R-:W-:Y:S02]  /*26f0*/  IMAD R29, R29, UR5, R4 ;  /* 0x000000051d1d7c24 */ /* 0x000fe4000f8e0204 */
[----:B------:R-:W-:Y:S01]  /*2700*/  IMAD R22, R43, UR4, R22 ;  /* 0x000000042b167c24 */ /* 0x000fe2000f8e0216 */
[----:B------:R-:W1:Y:S04]  /*2710*/  LDS.U16 R6, [R47+0xa28] ;  /* 0x000a28002f067984 */ /* 0x000e680000000400 */
[----:B------:R-:W1:Y:S01]  /*2720*/  LDS.U16 R4, [R47+0xc30] ;  /* 0x000c30002f047984 */ /* 0x000e620000000400 */
[----:B------:R-:W-:Y:S01]  /*2730*/  IMAD R11, R11, UR5, R22 ;  /* 0x000000050b0b7c24 */ /* 0x000fe2000f8e0216 */
[----:B------:R-:W-:-:S02]  /*2740*/  ISETP.LT.AND P2, PT, R49, c[0x0][0x1ac], !P0 ;  /* 0x00006b0031007a0c */ /* 0x000fc40004741270 */
[----:B------:R-:W-:Y:S01]  /*2750*/  ISETP.LT.AND P1, PT, R25, c[0x0][0x1ac], !P0 ;  /* 0x00006b0019007a0c */ /* 0x000fe20004721270 */
[----:B------:R-:W-:Y:S01]  /*2760*/  IMAD.WIDE R10, R11, R2, c[0x0][0x198] ;  /* 0x000066000b0a7625 */ /* 0x000fe200078e0202 */
[----:B------:R-:W-:-:S04]  /*2770*/  IADD3 R25, -R14, RZ, RZ ;  /* 0x000000ff0e197210 */ /* 0x000fc80007ffe1ff */
[----:B----4-:R4:W-:Y:S01]  /*2780*/  @P4 STG.E.U16 [R10.64], R33 ;  /* 0x000000210a004986 */ /* 0x0109e2000c101506 */
[----:B------:R-:W-:-:S03]  /*2790*/  IMAD.MOV R22, RZ, RZ, -R15 ;  /* 0x000000ffff167224 */ /* 0x000fc600078e0a0f */
[----:B-----5:R5:W-:Y:S01]  /*27a0*/  @P3 STG.E.U16 [R20.64], R24 ;  /* 0x0000001814003986 */ /* 0x020be2000c101506 */
[----:B------:R-:W-:Y:S01]  /*27b0*/  IADD3 R26, -R23, RZ, RZ ;  /* 0x000000ff171a7210 */ /* 0x000fe20007ffe1ff */
[----:B----4-:R-:W-:-:S04]  /*27c0*/  IMAD.WIDE R10, R29, R2, c[0x0][0x198] ;  /* 0x000066001d0a7625 */ /* 0x010fc800078e0202 */
[----:B-----5:R-:W-:Y:S01]  /*27d0*/  IMAD.WIDE R20, R19, R2, c[0x0][0x198] ;  /* 0x0000660013147625 */ /* 0x020fe200078e0202 */
[----:B------:R-:W-:Y:S01]  /*27e0*/  IADD3 R24, -R16, RZ, RZ ;  /* 0x000000ff10187210 */ /* 0x000fe20007ffe1ff */
[----:B------:R4:W-:Y:S01]  /*27f0*/  @P2 STG.E.U16 [R10.64], R17 ;  /* 0x000000110a002986 */ /* 0x0009e2000c101506 */
[----:B------:R-:W-:Y:S01]  /*2800*/  ISETP.LT.AND P3, PT, R34, c[0x0][0x1ac], !P0 ;  /* 0x00006b0022007a0c */ /* 0x000fe20004761270 */
[----:B------:R-:W-:Y:S01]  /*2810*/  IMAD R34, R25, c[0x0][0x1a0], R34 ;  /* 0x0000680019227a24 */ /* 0x000fe200078e0222 */
[----:B------:R-:W-:Y:S01]  /*2820*/  ISETP.LT.AND P4, PT, R35, c[0x0][0x1ac], !P0 ;  /* 0x00006b0023007a0c */ /* 0x000fe20004781270 */
[----:B0-----:R0:W-:Y:S01]  /*2830*/  @P1 STG.E.U16 [R20.64], R0 ;  /* 0x0000000014001986 */ /* 0x0011e2000c101506 */
[----:B------:R-:W-:Y:S01]  /*2840*/  ISETP.LT.AND P2, PT, R5, c[0x0][0x1ac], !P0 ;  /* 0x00006b0005007a0c */ /* 0x000fe20004741270 */
[----:B------:R-:W-:Y:S01]  /*2850*/  IMAD R30, R22, c[0x0][0x1a0], R5 ;  /* 0x00006800161e7a24 */ /* 0x000fe200078e0205 */
[----:B------:R-:W-:Y:S01]  /*2860*/  ISETP.LT.AND P1, PT, R27, c[0x0][0x1ac], !P0 ;  /* 0x00006b001b007a0c */ /* 0x000fe20004721270 */
[----:B------:R-:W-:Y:S01]  /*2870*/  IMAD R22, R43, UR4, R38 ;  /* 0x000000042b167c24 */ /* 0x000fe2000f8e0226 */
[----:B------:R-:W-:Y:S01]  /*2880*/  ISETP.LT.AND P0, PT, R3, c[0x0][0x1ac], !P0 ;  /* 0x00006b0003007a0c */ /* 0x000fe20004701270 */
[----:B------:R-:W-:-:S02]  /*2890*/  IMAD R26, R26, c[0x0][0x1a0], R3 ;  /* 0x000068001a1a7a24 */ /* 0x000fc400078e0203 */
[----:B------:R-:W-:Y:S02]  /*28a0*/  IMAD R24, R24, c[0x0][0x1a0], R27 ;  /* 0x0000680018187a24 */ /* 0x000fe400078e021b */
[C---:B------:R-:W-:Y:S02]  /*28b0*/  IMAD R3, R43.reuse, UR4, R48 ;  /* 0x000000042b037c24 */ /* 0x040fe4000f8e0230 */
[C---:B----4-:R-:W-:Y:S02]  /*28c0*/  IMAD R10, R43.reuse, UR4, R28 ;  /* 0x000000042b0a7c24 */ /* 0x050fe4000f8e021c */
[----:B------:R-:W-:Y:S02]  /*28d0*/  IMAD R5, R43, UR4, R34 ;  /* 0x000000042b057c24 */ /* 0x000fe4000f8e0222 */
[----:B------:R-:W-:Y:S02]  /*28e0*/  IMAD R11, R31, UR5, R22 ;  /* 0x000000051f0b7c24 */ /* 0x000fe4000f8e0216 */
[----:B0-----:R-:W-:-:S02]  /*28f0*/  IMAD R0, R43, UR4, R30 ;  /* 0x000000042b007c24 */ /* 0x001fc4000f8e021e */
[----:B------:R-:W-:Y:S02]  /*2900*/  IMAD R17, R43, UR4, R24 ;  /* 0x000000042b117c24 */ /* 0x000fe4000f8e0218 */
[----:B------:R-:W-:Y:S02]  /*2910*/  IMAD R3, R12, UR5, R3 ;  /* 0x000000050c037c24 */ /* 0x000fe4000f8e0203 */
[----:B------:R-:W-:Y:S02]  /*2920*/  IMAD R19, R13, UR5, R10 ;  /* 0x000000050d137c24 */ /* 0x000fe4000f8e020a */
[----:B------:R-:W-:Y:S02]  /*2930*/  IMAD R20, R43, UR4, R26 ;  /* 0x000000042b147c24 */ /* 0x000fe4000f8e021a */
[----:B------:R-:W-:Y:S02]  /*2940*/  IMAD R5, R14, UR5, R5 ;  /* 0x000000050e057c24 */ /* 0x000fe4000f8e0205 */
[----:B------:R-:W-:-:S04]  /*2950*/  IMAD.WIDE R10, R11, R2, c[0x0][0x198] ;  /* 0x000066000b0a7625 */ /* 0x000fc800078e0202 */
[----:B------:R-:W-:Y:S02]  /*2960*/  IMAD R21, R15, UR5, R0 ;  /* 0x000000050f157c24 */ /* 0x000fe4000f8e0200 */
[----:B------:R-:W-:Y:S02]  /*2970*/  IMAD R25, R16, UR5, R17 ;  /* 0x0000000510197c24 */ /* 0x000fe4000f8e0211 */
[-C--:B------:R-:W-:Y:S01]  /*2980*/  IMAD.WIDE R12, R3, R2.reuse, c[0x0][0x198] ;  /* 0x00006600030c7625 */ /* 0x080fe200078e0202 */
[----:B------:R0:W-:Y:S03]  /*2990*/  @P6 STG.E.U16 [R10.64], R18 ;  /* 0x000000120a006986 */ /* 0x0001e6000c101506 */
[----:B------:R-:W-:Y:S01]  /*29a0*/  IMAD.WIDE R14, R19, R2, c[0x0][0x198] ;  /* 0x00006600130e7625 */ /* 0x000fe200078e0202 */
[----:B-1----:R0:W-:Y:S03]  /*29b0*/  @P5 STG.E.U16 [R12.64], R9 ;  /* 0x000000090c005986 */ /* 0x0021e6000c101506 */
[----:B------:R-:W-:-:S02]  /*29c0*/  IMAD R27, R23, UR5, R20 ;  /* 0x00000005171b7c24 */ /* 0x000fc4000f8e0214 */
[-C--:B------:R-:W-:Y:S01]  /*29d0*/  IMAD.WIDE R16, R5, R2.reuse, c[0x0][0x198] ;  /* 0x0000660005107625 */ /* 0x080fe200078e0202 */
[----:B--2---:R0:W-:Y:S03]  /*29e0*/  @P4 STG.E.U16 [R14.64], R8 ;  /* 0x000000080e004986 */ /* 0x0041e6000c101506 */
[-C--:B------:R-:W-:Y:S01]  /*29f0*/  IMAD.WIDE R20, R21, R2.reuse, c[0x0][0x198] ;  /* 0x0000660015147625 */ /* 0x080fe200078e0202 */
[----:B---3--:R0:W-:Y:S03]  /*2a00*/  @P3 STG.E.U16 [R16.64], R7 ;  /* 0x0000000710003986 */ /* 0x0081e6000c101506 */
[----:B------:R-:W-:Y:S01]  /*2a10*/  IMAD.WIDE R22, R25, R2, c[0x0][0x198] ;  /* 0x0000660019167625 */ /* 0x000fe200078e0202 */
[----:B------:R0:W-:Y:S04]  /*2a20*/  @P2 STG.E.U16 [R20.64], R6 ;  /* 0x0000000614002986 */ /* 0x0001e8000c101506 */
[----:B------:R0:W-:Y:S01]  /*2a30*/  @P1 STG.E.U16 [R22.64], R4 ;  /* 0x0000000416001986 */ /* 0x0001e2000c101506 */
[----:B------:R-:W-:Y:S05]  /*2a40*/  @!P0 EXIT ;  /* 0x000000000000894d */ /* 0x000fea0003800000 */
[----:B------:R-:W1:Y:S01]  /*2a50*/  LDS.U16 R47, [R47+0xe38] ;  /* 0x000e38002f2f7984 */ /* 0x000e620000000400 */
[----:B------:R-:W-:-:S05]  /*2a60*/  IMAD.WIDE R2, R27, R2, c[0x0][0x198] ;  /* 0x000066001b027625 */ /* 0x000fca00078e0202 */
[----:B-1----:R-:W-:Y:S01]  /*2a70*/  STG.E.U16 [R2.64], R47 ;  /* 0x0000002f02007986 */ /* 0x002fe2000c101506 */
[----:B------:R-:W-:Y:S05]  /*2a80*/  EXIT ;  /* 0x000000000000794d */ /* 0x000fea0003800000 */
.L_x_0:
[----:B------:R-:W-:-:S00]  /*2a90*/  BRA `(.L_x_0) ;  /* 0xfffffff000007947 */ /* 0x000fc0000383ffff */
[----:B------:R-:W-:-:S00]  /*2aa0*/  NOP ;  /* 0x0000000000007918 */ /* 0x000fc00000000000 */
        /* <DEDUP_REMOVED lines=13> */
.L_x_1:


//--------------------- .nv.shared.triton__0d1d2d3d4d5d6d7d89101112de --------------------------
	.section	.nv.shared.triton__0d1d2d3d4d5d6d7d89101112de,"aw",@nobits
	.align	16
